// auto-generated by cutlass_sweep.gemm — config: {"arch": "sm_90", "cluster_m": 1, "cluster_n": 1, "dtype": "e4m3", "stages": 0, "tile_k": 32, "tile_m": 128, "tile_n": 128}
#include "cutlass/cutlass.h"
#include "cutlass/gemm/collective/collective_builder.hpp"
#include "cutlass/gemm/device/gemm_universal_adapter.h"
#include "cutlass/gemm/kernel/gemm_universal.hpp"
#include "cutlass/epilogue/collective/collective_builder.hpp"

using ElemA = cutlass::float_e4m3_t;
using ElemB = cutlass::float_e4m3_t;
using ElemCD = cutlass::float_e4m3_t;
using Acc  = float;
using TileShape    = cute::Shape<cute::_128, cute::_128, cute::_32>;
using ClusterShape = cute::Shape<cute::_1, cute::_1, cute::_1>;

using CollectiveEpilogue = typename cutlass::epilogue::collective::CollectiveBuilder<
    cutlass::arch::Sm90, cutlass::arch::OpClassTensorOp,
    TileShape, ClusterShape,
    cutlass::epilogue::collective::EpilogueTileAuto,
    Acc, Acc,
    ElemCD, cutlass::layout::RowMajor, 128 / cutlass::sizeof_bits<ElemCD>::value,
    ElemCD, cutlass::layout::RowMajor, 128 / cutlass::sizeof_bits<ElemCD>::value,
    cutlass::epilogue::collective::EpilogueScheduleAuto
  >::CollectiveOp;

using CollectiveMainloop = typename cutlass::gemm::collective::CollectiveBuilder<
    cutlass::arch::Sm90, cutlass::arch::OpClassTensorOp,
    ElemA, cutlass::layout::RowMajor, 128 / cutlass::sizeof_bits<ElemA>::value,
    ElemB, cutlass::layout::ColumnMajor, 128 / cutlass::sizeof_bits<ElemB>::value,
    Acc,
    TileShape, ClusterShape,
    cutlass::gemm::collective::StageCountAutoCarveout<static_cast<int>(sizeof(typename CollectiveEpilogue::SharedStorage))>,
    cutlass::gemm::collective::KernelScheduleAuto
  >::CollectiveOp;

using GemmKernel = cutlass::gemm::kernel::GemmUniversal<
    cute::Shape<int,int,int,int>,
    CollectiveMainloop,
    CollectiveEpilogue
>;
using Gemm = cutlass::gemm::device::GemmUniversalAdapter<GemmKernel>;

// Force the device kernel symbol into the cubin without needing a host main.
auto* _anchor = &cutlass::device_kernel<GemmKernel>;


// ===== COMPILED SASS (sm_90a) =====

	.target	sm_90a

	.elftype	@"ET_EXEC"


//--------------------- .note.nv.tkinfo           --------------------------
	.section	.note.nv.tkinfo,"",@"SHT_NOTE"
	.sectionflags	@"SHF_NOTE_NV_TKINFO"
	.tkinfo
        /*0018*/ 	.word	0x00000002
        /*0030*/ 	.string	""
        /*0030*/ 	.string	"ptxas"
        /*0030*/ 	.string	"Cuda compilation tools, release 13.0, V13.0.88"
        /*0030*/ 	.string	"Build cuda_13.0.r13.0/compiler.36424714_0"
        /*0030*/ 	.string	"-arch sm_90a -m 64 "



//--------------------- .note.nv.cuinfo           --------------------------
	.section	.note.nv.cuinfo,"",@"SHT_NOTE"
	.sectionflags	@"SHF_NOTE_NV_CUINFO"
        /*0018*/ 	.short	0x0002
        /*001a*/ 	.short	0x005a
        /*001c*/ 	.short	0x0082
	.zero		2


//--------------------- .nv.info                  --------------------------
	.section	.nv.info,"",@"SHT_CUDA_INFO"
	.align	4


	//----- nvinfo : EIATTR_REGCOUNT
	.align		4
        /*0000*/ 	.byte	0x04, 0x2f
        /*0002*/ 	.short	(.L_12 - .L_11)
	.align		4
.L_11:
        /*0004*/ 	.word	index@(_ZN7cutlass13device_kernelINS_4gemm6kernel13GemmUniversalIN4cute5tupleIJiiiiEEENS1_10collective13CollectiveMmaINS1_37MainloopSm90TmaGmmaWarpSpecializedFP8ILi28ENS5_IJNS4_1CILi1EEESB_SB_EEENS1_35KernelTmaWarpSpecializedCooperativeEEENS5_IJNSA_ILi128EEESF_NSA_ILi32EEEEEENS_12float_e4m3_tENS5_IJlSB_lEEESI_SJ_NS4_8TiledMMAINS4_8MMA_AtomIJNS4_4SM904GMMA31MMA_64x128x32_F32E4M3E4M3_SS_TNILNSN_7ScaleInE1ELSP_1EEEEEENS4_6LayoutINS5_IJNSA_ILi2EEESB_SB_EEENS5_IJSB_NSA_ILi0EEESV_EEEEENS5_IJNS4_10UnderscoreESY_SY_EEEEENS4_13SM90_TMA_LOADENS4_14ComposedLayoutINS4_7SwizzleILi1ELi4ELi3EEENS4_18smem_ptr_flag_bitsILi8EEENSS_INS5_IJNSA_ILi8EEESG_EEENS5_IJSG_SB_EEEEEEEvNS4_8identityES11_S1B_vS1C_EENS_8epilogue10collective6detail29Sm90TmaWarpSpecializedAdapterINS1F_15DefaultEpilogueISI_SJ_SJ_NS1E_6thread17LinearCombinationISI_Li1EffLNS1J_9ScaleType4KindE0ELNS_15FloatRoundStyleE2ESI_EENS1_15EpilogueDefaultEEEEEvvEEEEvNT_6ParamsE)
        /*0008*/ 	.word	0x000000a8


	//----- nvinfo : EIATTR_FRAME_SIZE
	.align		4
.L_12:
        /*000c*/ 	.byte	0x04, 0x11
        /*000e*/ 	.short	(.L_14 - .L_13)
	.align		4
.L_13:
        /*0010*/ 	.word	index@(_ZN7cutlass13device_kernelINS_4gemm6kernel13GemmUniversalIN4cute5tupleIJiiiiEEENS1_10collective13CollectiveMmaINS1_37MainloopSm90TmaGmmaWarpSpecializedFP8ILi28ENS5_IJNS4_1CILi1EEESB_SB_EEENS1_35KernelTmaWarpSpecializedCooperativeEEENS5_IJNSA_ILi128EEESF_NSA_ILi32EEEEEENS_12float_e4m3_tENS5_IJlSB_lEEESI_SJ_NS4_8TiledMMAINS4_8MMA_AtomIJNS4_4SM904GMMA31MMA_64x128x32_F32E4M3E4M3_SS_TNILNSN_7ScaleInE1ELSP_1EEEEEENS4_6LayoutINS5_IJNSA_ILi2EEESB_SB_EEENS5_IJSB_NSA_ILi0EEESV_EEEEENS5_IJNS4_10UnderscoreESY_SY_EEEEENS4_13SM90_TMA_LOADENS4_14ComposedLayoutINS4_7SwizzleILi1ELi4ELi3EEENS4_18smem_ptr_flag_bitsILi8EEENSS_INS5_IJNSA_ILi8EEESG_EEENS5_IJSG_SB_EEEEEEEvNS4_8identityES11_S1B_vS1C_EENS_8epilogue10collective6detail29Sm90TmaWarpSpecializedAdapterINS1F_15DefaultEpilogueISI_SJ_SJ_NS1E_6thread17LinearCombinationISI_Li1EffLNS1J_9ScaleType4KindE0ELNS_15FloatRoundStyleE2ESI_EENS1_15EpilogueDefaultEEEEEvvEEEEvNT_6ParamsE)
        /*0014*/ 	.word	0x00000000


	//----- nvinfo : EIATTR_MIN_STACK_SIZE
	.align		4
.L_14:
        /*0018*/ 	.byte	0x04, 0x12
        /*001a*/ 	.short	(.L_16 - .L_15)
	.align		4
.L_15:
        /*001c*/ 	.word	index@(_ZN7cutlass13device_kernelINS_4gemm6kernel13GemmUniversalIN4cute5tupleIJiiiiEEENS1_10collective13CollectiveMmaINS1_37MainloopSm90TmaGmmaWarpSpecializedFP8ILi28ENS5_IJNS4_1CILi1EEESB_SB_EEENS1_35KernelTmaWarpSpecializedCooperativeEEENS5_IJNSA_ILi128EEESF_NSA_ILi32EEEEEENS_12float_e4m3_tENS5_IJlSB_lEEESI_SJ_NS4_8TiledMMAINS4_8MMA_AtomIJNS4_4SM904GMMA31MMA_64x128x32_F32E4M3E4M3_SS_TNILNSN_7ScaleInE1ELSP_1EEEEEENS4_6LayoutINS5_IJNSA_ILi2EEESB_SB_EEENS5_IJSB_NSA_ILi0EEESV_EEEEENS5_IJNS4_10UnderscoreESY_SY_EEEEENS4_13SM90_TMA_LOADENS4_14ComposedLayoutINS4_7SwizzleILi1ELi4ELi3EEENS4_18smem_ptr_flag_bitsILi8EEENSS_INS5_IJNSA_ILi8EEESG_EEENS5_IJSG_SB_EEEEEEEvNS4_8identityES11_S1B_vS1C_EENS_8epilogue10collective6detail29Sm90TmaWarpSpecializedAdapterINS1F_15DefaultEpilogueISI_SJ_SJ_NS1E_6thread17LinearCombinationISI_Li1EffLNS1J_9ScaleType4KindE0ELNS_15FloatRoundStyleE2ESI_EENS1_15EpilogueDefaultEEEEEvvEEEEvNT_6ParamsE)
        /*0020*/ 	.word	0x00000000
.L_16:


//--------------------- .nv.compat                --------------------------
	.section	.nv.compat,"",@"SHT_CUDA_COMPAT_INFO"
	.align	4
        /*0000*/ 	.byte	0x02, 0x09, 0x01, 0x00, 0x02, 0x02, 0x04, 0x00, 0x02, 0x05, 0x05, 0x00, 0x03, 0x07, 0x01, 0x01
        /*0010*/ 	.byte	0x02, 0x03, 0x01, 0x00, 0x02, 0x06, 0x01, 0x00, 0x04, 0x0b, 0x08, 0x00, 0x00, 0x00, 0x00, 0x00
        /*0020*/ 	.byte	0x00, 0x00, 0x00, 0x00


//--------------------- .nv.info._ZN7cutlass13device_kernelINS_4gemm6kernel13GemmUniversalIN4cute5tupleIJiiiiEEENS1_10collective13CollectiveMmaINS1_37MainloopSm90TmaGmmaWarpSpecializedFP8ILi28ENS5_IJNS4_1CILi1EEESB_SB_EEENS1_35KernelTmaWarpSpecializedCooperativeEEENS5_IJNSA_ILi128EEESF_NSA_ILi32EEEEEENS_12float_e4m3_tENS5_IJlSB_lEEESI_SJ_NS4_8TiledMMAINS4_8MMA_AtomIJNS4_4SM904GMMA31MMA_64x128x32_F32E4M3E4M3_SS_TNILNSN_7ScaleInE1ELSP_1EEEEEENS4_6LayoutINS5_IJNSA_ILi2EEESB_SB_EEENS5_IJSB_NSA_ILi0EEESV_EEEEENS5_IJNS4_10UnderscoreESY_SY_EEEEENS4_13SM90_TMA_LOADENS4_14ComposedLayoutINS4_7SwizzleILi1ELi4ELi3EEENS4_18smem_ptr_flag_bitsILi8EEENSS_INS5_IJNSA_ILi8EEESG_EEENS5_IJSG_SB_EEEEEEEvNS4_8identityES11_S1B_vS1C_EENS_8epilogue10collective6detail29Sm90TmaWarpSpecializedAdapterINS1F_15DefaultEpilogueISI_SJ_SJ_NS1E_6thread17LinearCombinationISI_Li1EffLNS1J_9ScaleType4KindE0ELNS_15FloatRoundStyleE2ESI_EENS1_15EpilogueDefaultEEEEEvvEEEEvNT_6ParamsE --------------------------
	.section	.nv.info._ZN7cutlass13device_kernelINS_4gemm6kernel13GemmUniversalIN4cute5tupleIJiiiiEEENS1_10collective13CollectiveMmaINS1_37MainloopSm90TmaGmmaWarpSpecializedFP8ILi28ENS5_IJNS4_1CILi1EEESB_SB_EEENS1_35KernelTmaWarpSpecializedCooperativeEEENS5_IJNSA_ILi128EEESF_NSA_ILi32EEEEEENS_12float_e4m3_tENS5_IJlSB_lEEESI_SJ_NS4_8TiledMMAINS4_8MMA_AtomIJNS4_4SM904GMMA31MMA_64x128x32_F32E4M3E4M3_SS_TNILNSN_7ScaleInE1ELSP_1EEEEEENS4_6LayoutINS5_IJNSA_ILi2EEESB_SB_EEENS5_IJSB_NSA_ILi0EEESV_EEEEENS5_IJNS4_10UnderscoreESY_SY_EEEEENS4_13SM90_TMA_LOADENS4_14ComposedLayoutINS4_7SwizzleILi1ELi4ELi3EEENS4_18smem_ptr_flag_bitsILi8EEENSS_INS5_IJNSA_ILi8EEESG_EEENS5_IJSG_SB_EEEEEEEvNS4_8identityES11_S1B_vS1C_EENS_8epilogue10collective6detail29Sm90TmaWarpSpecializedAdapterINS1F_15DefaultEpilogueISI_SJ_SJ_NS1E_6thread17LinearCombinationISI_Li1EffLNS1J_9ScaleType4KindE0ELNS_15FloatRoundStyleE2ESI_EENS1_15EpilogueDefaultEEEEEvvEEEEvNT_6ParamsE,"",@"SHT_CUDA_INFO"
	.sectionflags	@""
	.align	4


	//----- nvinfo : EIATTR_CUDA_API_VERSION
	.align		4
        /*0000*/ 	.byte	0x04, 0x37
        /*0002*/ 	.short	(.L_18 - .L_17)
.L_17:
        /*0004*/ 	.word	0x00000082


	//----- nvinfo : EIATTR_KPARAM_INFO
	.align		4
.L_18:
        /*0008*/ 	.byte	0x04, 0x17
        /*000a*/ 	.short	(.L_20 - .L_19)
.L_19:
        /*000c*/ 	.word	0x00000000
        /*0010*/ 	.short	0x0000
        /*0012*/ 	.short	0x0070
        /*0014*/ 	.byte	0x00, 0xf0, 0x01, 0x10


	//----- nvinfo : EIATTR_SPARSE_MMA_MASK
	.align		4
.L_20:
        /*0018*/ 	.byte	0x03, 0x50
        /*001a*/ 	.short	0x0000


	//----- nvinfo : EIATTR_MAXREG_COUNT
	.align		4
        /*001c*/ 	.byte	0x03, 0x1b
        /*001e*/ 	.short	0x00a8


	//----- nvinfo : EIATTR_NUM_BARRIERS
	.align		4
        /*0020*/ 	.byte	0x02, 0x4c
        /*0022*/ 	.byte	0x01
	.zero		1


	//----- nvinfo : EIATTR_MERCURY_ISA_VERSION
	.align		4
        /*0024*/ 	.byte	0x03, 0x5f
        /*0026*/ 	.short	0x0101


	//----- nvinfo : EIATTR_INT_WARP_WIDE_INSTR_OFFSETS
	.align		4
        /*0028*/ 	.byte	0x04, 0x31
        /*002a*/ 	.short	(.L_22 - .L_21)


	//   ....[0]....
.L_21:
        /*002c*/ 	.word	0x00000700


	//   ....[1]....
        /*0030*/ 	.word	0x00000710


	//   ....[2]....
        /*0034*/ 	.word	0x00000800


	//----- nvinfo : EIATTR_COOP_GROUP_MASK_REGIDS
	.align		4
.L_22:
        /*0038*/ 	.byte	0x04, 0x29
        /*003a*/ 	.short	(.L_24 - .L_23)


	//   ....[0]....
.L_23:
        /*003c*/ 	.word	0xffffffff


	//   ....[1]....
        /*0040*/ 	.word	0xffffffff


	//   ....[2]....
        /*0044*/ 	.word	0xffffffff


	//   ....[3]....
        /*0048*/ 	.word	0xffffffff


	//   ....[4]....
        /*004c*/ 	.word	0xffffffff


	//----- nvinfo : EIATTR_COOP_GROUP_INSTR_OFFSETS
	.align		4
.L_24:
        /*0050*/ 	.byte	0x04, 0x28
        /*0052*/ 	.short	(.L_26 - .L_25)


	//   ....[0]....
.L_25:
        /*0054*/ 	.word	0x00000060


	//   ....[1]....
        /*0058*/ 	.word	0x00000070


	//   ....[2]....
        /*005c*/ 	.word	0x00000130


	//   ....[3]....
        /*0060*/ 	.word	0x000005f0


	//   ....[4]....
        /*0064*/ 	.word	0x000012f0


	//----- nvinfo : EIATTR_REG_RECONFIG
	.align		4
.L_26:
        /*0068*/ 	.byte	0x01, 0x54
	.zero		2


	//----- nvinfo : EIATTR_MBARRIER_INSTR_OFFSETS
	.align		4
        /*006c*/ 	.byte	0x04, 0x39
        /*006e*/ 	.short	(.L_28 - .L_27)


	//   ....[0]....
.L_27:
        /*0070*/ 	.word	0x00000250
        /*0074*/ 	.word	0x000000ff
        /*0078*/ 	.word	0x00000000
        /*007c*/ 	.short	0x0100
        /*007e*/ 	.byte	0x08
	.zero		1


	//   ....[1]....
        /*0080*/ 	.word	0x00000260
        /*0084*/ 	.word	0x000000ff
        /*0088*/ 	.word	0x000000e0
        /*008c*/ 	.short	0x0100
        /*008e*/ 	.byte	0x08
	.zero		1


	//   ....[2]....
        /*0090*/ 	.word	0x00000270
        /*0094*/ 	.word	0x000000ff
        /*0098*/ 	.word	0x00000008
        /*009c*/ 	.short	0x0100
        /*009e*/ 	.byte	0x08
	.zero		1


	//   ....[3]....
        /*00a0*/ 	.word	0x00000280
        /*00a4*/ 	.word	0x000000ff
        /*00a8*/ 	.word	0x000000e8
        /*00ac*/ 	.short	0x0100
        /*00ae*/ 	.byte	0x08
	.zero		1


	//   ....[4]....
        /*00b0*/ 	.word	0x00000290
        /*00b4*/ 	.word	0x000000ff
        /*00b8*/ 	.word	0x00000010
        /*00bc*/ 	.short	0x0100
        /*00be*/ 	.byte	0x08
	.zero		1


	//   ....[5]....
        /*00c0*/ 	.word	0x000002a0
        /*00c4*/ 	.word	0x000000ff
        /*00c8*/ 	.word	0x000000f0
        /*00cc*/ 	.short	0x0100
        /*00ce*/ 	.byte	0x08
	.zero		1


	//   ....[6]....
        /*00d0*/ 	.word	0x000002b0
        /*00d4*/ 	.word	0x000000ff
        /*00d8*/ 	.word	0x00000018
        /*00dc*/ 	.short	0x0100
        /*00de*/ 	.byte	0x08
	.zero		1


	//   ....[7]....
        /*00e0*/ 	.word	0x000002c0
        /*00e4*/ 	.word	0x000000ff
        /*00e8*/ 	.word	0x000000f8
        /*00ec*/ 	.short	0x0100
        /*00ee*/ 	.byte	0x08
	.zero		1


	//   ....[8]....
        /*00f0*/ 	.word	0x000002d0
        /*00f4*/ 	.word	0x000000ff
        /*00f8*/ 	.word	0x00000020
        /*00fc*/ 	.short	0x0100
        /*00fe*/ 	.byte	0x08
	.zero		1


	//   ....[9]....
        /*0100*/ 	.word	0x000002e0
        /*0104*/ 	.word	0x000000ff
        /*0108*/ 	.word	0x00000100
        /*010c*/ 	.short	0x0100
        /*010e*/ 	.byte	0x08
	.zero		1


	//   ....[10]....
        /*0110*/ 	.word	0x000002f0
        /*0114*/ 	.word	0x000000ff
        /*0118*/ 	.word	0x00000028
        /*011c*/ 	.short	0x0100
        /*011e*/ 	.byte	0x08
	.zero		1


	//   ....[11]....
        /*0120*/ 	.word	0x00000300
        /*0124*/ 	.word	0x000000ff
        /*0128*/ 	.word	0x00000108
        /*012c*/ 	.short	0x0100
        /*012e*/ 	.byte	0x08
	.zero		1


	//   ....[12]....
        /*0130*/ 	.word	0x00000310
        /*0134*/ 	.word	0x000000ff
        /*0138*/ 	.word	0x00000030
        /*013c*/ 	.short	0x0100
        /*013e*/ 	.byte	0x08
	.zero		1


	//   ....[13]....
        /*0140*/ 	.word	0x00000320
        /*0144*/ 	.word	0x000000ff
        /*0148*/ 	.word	0x00000110
        /*014c*/ 	.short	0x0100
        /*014e*/ 	.byte	0x08
	.zero		1


	//   ....[14]....
        /*0150*/ 	.word	0x00000330
        /*0154*/ 	.word	0x000000ff
        /*0158*/ 	.word	0x00000038
        /*015c*/ 	.short	0x0100
        /*015e*/ 	.byte	0x08
	.zero		1


	//   ....[15]....
        /*0160*/ 	.word	0x00000340
        /*0164*/ 	.word	0x000000ff
        /*0168*/ 	.word	0x00000118
        /*016c*/ 	.short	0x0100
        /*016e*/ 	.byte	0x08
	.zero		1


	//   ....[16]....
        /*0170*/ 	.word	0x00000350
        /*0174*/ 	.word	0x000000ff
        /*0178*/ 	.word	0x00000040
        /*017c*/ 	.short	0x0100
        /*017e*/ 	.byte	0x08
	.zero		1


	//   ....[17]....
        /*0180*/ 	.word	0x00000360
        /*0184*/ 	.word	0x000000ff
        /*0188*/ 	.word	0x00000120
        /*018c*/ 	.short	0x0100
        /*018e*/ 	.byte	0x08
	.zero		1


	//   ....[18]....
        /*0190*/ 	.word	0x00000370
        /*0194*/ 	.word	0x000000ff
        /*0198*/ 	.word	0x00000048
        /*019c*/ 	.short	0x0100
        /*019e*/ 	.byte	0x08
	.zero		1


	//   ....[19]....
        /*01a0*/ 	.word	0x00000380
        /*01a4*/ 	.word	0x000000ff
        /*01a8*/ 	.word	0x00000128
        /*01ac*/ 	.short	0x0100
        /*01ae*/ 	.byte	0x08
	.zero		1


	//   ....[20]....
        /*01b0*/ 	.word	0x00000390
        /*01b4*/ 	.word	0x000000ff
        /*01b8*/ 	.word	0x00000050
        /*01bc*/ 	.short	0x0100
        /*01be*/ 	.byte	0x08
	.zero		1


	//   ....[21]....
        /*01c0*/ 	.word	0x000003a0
        /*01c4*/ 	.word	0x000000ff
        /*01c8*/ 	.word	0x00000130
        /*01cc*/ 	.short	0x0100
        /*01ce*/ 	.byte	0x08
	.zero		1


	//   ....[22]....
        /*01d0*/ 	.word	0x000003b0
        /*01d4*/ 	.word	0x000000ff
        /*01d8*/ 	.word	0x00000058
        /*01dc*/ 	.short	0x0100
        /*01de*/ 	.byte	0x08
	.zero		1


	//   ....[23]....
        /*01e0*/ 	.word	0x000003c0
        /*01e4*/ 	.word	0x000000ff
        /*01e8*/ 	.word	0x00000138
        /*01ec*/ 	.short	0x0100
        /*01ee*/ 	.byte	0x08
	.zero		1


	//   ....[24]....
        /*01f0*/ 	.word	0x000003d0
        /*01f4*/ 	.word	0x000000ff
        /*01f8*/ 	.word	0x00000060
        /*01fc*/ 	.short	0x0100
        /*01fe*/ 	.byte	0x08
	.zero		1


	//   ....[25]....
        /*0200*/ 	.word	0x000003e0
        /*0204*/ 	.word	0x000000ff
        /*0208*/ 	.word	0x00000140
        /*020c*/ 	.short	0x0100
        /*020e*/ 	.byte	0x08
	.zero		1


	//   ....[26]....
        /*0210*/ 	.word	0x000003f0
        /*0214*/ 	.word	0x000000ff
        /*0218*/ 	.word	0x00000068
        /*021c*/ 	.short	0x0100
        /*021e*/ 	.byte	0x08
	.zero		1


	//   ....[27]....
        /*0220*/ 	.word	0x00000400
        /*0224*/ 	.word	0x000000ff
        /*0228*/ 	.word	0x00000148
        /*022c*/ 	.short	0x0100
        /*022e*/ 	.byte	0x08
	.zero		1


	//   ....[28]....
        /*0230*/ 	.word	0x00000410
        /*0234*/ 	.word	0x000000ff
        /*0238*/ 	.word	0x00000070
        /*023c*/ 	.short	0x0100
        /*023e*/ 	.byte	0x08
	.zero		1


	//   ....[29]....
        /*0240*/ 	.word	0x00000420
        /*0244*/ 	.word	0x000000ff
        /*0248*/ 	.word	0x00000150
        /*024c*/ 	.short	0x0100
        /*024e*/ 	.byte	0x08
	.zero		1


	//   ....[30]....
        /*0250*/ 	.word	0x00000430
        /*0254*/ 	.word	0x000000ff
        /*0258*/ 	.word	0x00000078
        /*025c*/ 	.short	0x0100
        /*025e*/ 	.byte	0x08
	.zero		1


	//   ....[31]....
        /*0260*/ 	.word	0x00000440
        /*0264*/ 	.word	0x000000ff
        /*0268*/ 	.word	0x00000158
        /*026c*/ 	.short	0x0100
        /*026e*/ 	.byte	0x08
	.zero		1


	//   ....[32]....
        /*0270*/ 	.word	0x00000450
        /*0274*/ 	.word	0x000000ff
        /*0278*/ 	.word	0x00000080
        /*027c*/ 	.short	0x0100
        /*027e*/ 	.byte	0x08
	.zero		1


	//   ....[33]....
        /*0280*/ 	.word	0x00000460
        /*0284*/ 	.word	0x000000ff
        /*0288*/ 	.word	0x00000160
        /*028c*/ 	.short	0x0100
        /*028e*/ 	.byte	0x08
	.zero		1


	//   ....[34]....
        /*0290*/ 	.word	0x00000470
        /*0294*/ 	.word	0x000000ff
        /*0298*/ 	.word	0x00000088
        /*029c*/ 	.short	0x0100
        /*029e*/ 	.byte	0x08
	.zero		1


	//   ....[35]....
        /*02a0*/ 	.word	0x00000480
        /*02a4*/ 	.word	0x000000ff
        /*02a8*/ 	.word	0x00000168
        /*02ac*/ 	.short	0x0100
        /*02ae*/ 	.byte	0x08
	.zero		1


	//   ....[36]....
        /*02b0*/ 	.word	0x00000490
        /*02b4*/ 	.word	0x000000ff
        /*02b8*/ 	.word	0x00000090
        /*02bc*/ 	.short	0x0100
        /*02be*/ 	.byte	0x08
	.zero		1


	//   ....[37]....
        /*02c0*/ 	.word	0x000004a0
        /*02c4*/ 	.word	0x000000ff
        /*02c8*/ 	.word	0x00000170
        /*02cc*/ 	.short	0x0100
        /*02ce*/ 	.byte	0x08
	.zero		1


	//   ....[38]....
        /*02d0*/ 	.word	0x000004b0
        /*02d4*/ 	.word	0x000000ff
        /*02d8*/ 	.word	0x00000098
        /*02dc*/ 	.short	0x0100
        /*02de*/ 	.byte	0x08
	.zero		1


	//   ....[39]....
        /*02e0*/ 	.word	0x000004c0
        /*02e4*/ 	.word	0x000000ff
        /*02e8*/ 	.word	0x00000178
        /*02ec*/ 	.short	0x0100
        /*02ee*/ 	.byte	0x08
	.zero		1


	//   ....[40]....
        /*02f0*/ 	.word	0x000004d0
        /*02f4*/ 	.word	0x000000ff
        /*02f8*/ 	.word	0x000000a0
        /*02fc*/ 	.short	0x0100
        /*02fe*/ 	.byte	0x08
	.zero		1


	//   ....[41]....
        /*0300*/ 	.word	0x000004e0
        /*0304*/ 	.word	0x000000ff
        /*0308*/ 	.word	0x00000180
        /*030c*/ 	.short	0x0100
        /*030e*/ 	.byte	0x08
	.zero		1


	//   ....[42]....
        /*0310*/ 	.word	0x000004f0
        /*0314*/ 	.word	0x000000ff
        /*0318*/ 	.word	0x000000a8
        /*031c*/ 	.short	0x0100
        /*031e*/ 	.byte	0x08
	.zero		1


	//   ....[43]....
        /*0320*/ 	.word	0x00000500
        /*0324*/ 	.word	0x000000ff
        /*0328*/ 	.word	0x00000188
        /*032c*/ 	.short	0x0100
        /*032e*/ 	.byte	0x08
	.zero		1


	//   ....[44]....
        /*0330*/ 	.word	0x00000510
        /*0334*/ 	.word	0x000000ff
        /*0338*/ 	.word	0x000000b0
        /*033c*/ 	.short	0x0100
        /*033e*/ 	.byte	0x08
	.zero		1


	//   ....[45]....
        /*0340*/ 	.word	0x00000520
        /*0344*/ 	.word	0x000000ff
        /*0348*/ 	.word	0x00000190
        /*034c*/ 	.short	0x0100
        /*034e*/ 	.byte	0x08
	.zero		1


	//   ....[46]....
        /*0350*/ 	.word	0x00000530
        /*0354*/ 	.word	0x000000ff
        /*0358*/ 	.word	0x000000b8
        /*035c*/ 	.short	0x0100
        /*035e*/ 	.byte	0x08
	.zero		1


	//   ....[47]....
        /*0360*/ 	.word	0x00000540
        /*0364*/ 	.word	0x000000ff
        /*0368*/ 	.word	0x00000198
        /*036c*/ 	.short	0x0100
        /*036e*/ 	.byte	0x08
	.zero		1


	//   ....[48]....
        /*0370*/ 	.word	0x00000550
        /*0374*/ 	.word	0x000000ff
        /*0378*/ 	.word	0x000000c0
        /*037c*/ 	.short	0x0100
        /*037e*/ 	.byte	0x08
	.zero		1


	//   ....[49]....
        /*0380*/ 	.word	0x00000560
        /*0384*/ 	.word	0x000000ff
        /*0388*/ 	.word	0x000001a0
        /*038c*/ 	.short	0x0100
        /*038e*/ 	.byte	0x08
	.zero		1


	//   ....[50]....
        /*0390*/ 	.word	0x00000570
        /*0394*/ 	.word	0x000000ff
        /*0398*/ 	.word	0x000000c8
        /*039c*/ 	.short	0x0100
        /*039e*/ 	.byte	0x08
	.zero		1


	//   ....[51]....
        /*03a0*/ 	.word	0x00000580
        /*03a4*/ 	.word	0x000000ff
        /*03a8*/ 	.word	0x000001a8
        /*03ac*/ 	.short	0x0100
        /*03ae*/ 	.byte	0x08
	.zero		1


	//   ....[52]....
        /*03b0*/ 	.word	0x00000590
        /*03b4*/ 	.word	0x000000ff
        /*03b8*/ 	.word	0x000000d0
        /*03bc*/ 	.short	0x0100
        /*03be*/ 	.byte	0x08
	.zero		1


	//   ....[53]....
        /*03c0*/ 	.word	0x000005a0
        /*03c4*/ 	.word	0x000000ff
        /*03c8*/ 	.word	0x000001b0
        /*03cc*/ 	.short	0x0100
        /*03ce*/ 	.byte	0x08
	.zero		1


	//   ....[54]....
        /*03d0*/ 	.word	0x000005b0
        /*03d4*/ 	.word	0x000000ff
        /*03d8*/ 	.word	0x000000d8
        /*03dc*/ 	.short	0x0100
        /*03de*/ 	.byte	0x08
	.zero		1


	//   ....[55]....
        /*03e0*/ 	.word	0x000005c0
        /*03e4*/ 	.word	0x000000ff
        /*03e8*/ 	.word	0x000001b8
        /*03ec*/ 	.short	0x0100
        /*03ee*/ 	.byte	0x08
	.zero		1


	//   ....[56]....
        /*03f0*/ 	.word	0x00000850
        /*03f4*/ 	.word	0x000000ff
        /*03f8*/ 	.word	0x000001d0
        /*03fc*/ 	.short	0x0100
        /*03fe*/ 	.byte	0x06
	.zero		1


	//   ....[57]....
        /*0400*/ 	.word	0x000008b0
        /*0404*/ 	.word	0x000000ff
        /*0408*/ 	.word	0x000001d8
        /*040c*/ 	.short	0x0100
        /*040e*/ 	.byte	0x06
	.zero		1


	//   ....[58]....
        /*0410*/ 	.word	0x00001820
        /*0414*/ 	.word	0x000000ff
        /*0418*/ 	.word	0x00000000
        /*041c*/ 	.short	0x010a
        /*041e*/ 	.byte	0x06
	.zero		1


	//   ....[59]....
        /*0420*/ 	.word	0x00001860
        /*0424*/ 	.word	0x000000ff
        /*0428*/ 	.word	0x00000000
        /*042c*/ 	.short	0x010a
        /*042e*/ 	.byte	0x06
	.zero		1


	//   ....[60]....
        /*0430*/ 	.word	0x00002140
        /*0434*/ 	.word	0x000000ff
        /*0438*/ 	.word	0x00000000
        /*043c*/ 	.short	0x010a
        /*043e*/ 	.byte	0x0c
	.zero		1


	//   ....[61]....
        /*0440*/ 	.word	0x00002180
        /*0444*/ 	.word	0x000000ff
        /*0448*/ 	.word	0x00000000
        /*044c*/ 	.short	0x010a
        /*044e*/ 	.byte	0x0c
	.zero		1


	//   ....[62]....
        /*0450*/ 	.word	0x00002760
        /*0454*/ 	.word	0x000000ff
        /*0458*/ 	.word	0x00000000
        /*045c*/ 	.short	0x0101
        /*045e*/ 	.byte	0x08
	.zero		1


	//   ....[63]....
        /*0460*/ 	.word	0x00002db0
        /*0464*/ 	.word	0x000000ff
        /*0468*/ 	.word	0x00000000
        /*046c*/ 	.short	0x0101
        /*046e*/ 	.byte	0x06
	.zero		1


	//   ....[64]....
        /*0470*/ 	.word	0x00008740
        /*0474*/ 	.word	0x00000013
        /*0478*/ 	.word	0x000000e0
        /*047c*/ 	.short	0x010a
        /*047e*/ 	.byte	0x3f
	.zero		1


	//   ....[65]....
        /*0480*/ 	.word	0x00008aa0
        /*0484*/ 	.word	0x00000006
        /*0488*/ 	.word	0x000001d8
        /*048c*/ 	.short	0x0101
        /*048e*/ 	.byte	0x3f
	.zero		1


	//   ....[66]....
        /*0490*/ 	.word	0x000091d0
        /*0494*/ 	.word	0x00000006
        /*0498*/ 	.word	0x00000000
        /*049c*/ 	.short	0x010a
        /*049e*/ 	.byte	0x3f
	.zero		1


	//   ....[67]....
        /*04a0*/ 	.word	0x00009250
        /*04a4*/ 	.word	0x00000007
        /*04a8*/ 	.word	0x00000000
        /*04ac*/ 	.short	0x010a
        /*04ae*/ 	.byte	0x3f
	.zero		1


	//   ....[68]....
        /*04b0*/ 	.word	0x000092e0
        /*04b4*/ 	.word	0x00000006
        /*04b8*/ 	.word	0x00000000
        /*04bc*/ 	.short	0x010a
        /*04be*/ 	.byte	0x3f
	.zero		1


	//   ....[69]....
        /*04c0*/ 	.word	0x00009370
        /*04c4*/ 	.word	0x00000009
        /*04c8*/ 	.word	0x00000000
        /*04cc*/ 	.short	0x010a
        /*04ce*/ 	.byte	0x3f
	.zero		1


	//   ....[70]....
        /*04d0*/ 	.word	0x00009400
        /*04d4*/ 	.word	0x00000006
        /*04d8*/ 	.word	0x00000000
        /*04dc*/ 	.short	0x010a
        /*04de*/ 	.byte	0x3f
	.zero		1


	//   ....[71]....
        /*04e0*/ 	.word	0x00009490
        /*04e4*/ 	.word	0x00000009
        /*04e8*/ 	.word	0x00000000
        /*04ec*/ 	.short	0x010a
        /*04ee*/ 	.byte	0x3f
	.zero		1


	//   ....[72]....
        /*04f0*/ 	.word	0x00009520
        /*04f4*/ 	.word	0x00000006
        /*04f8*/ 	.word	0x00000000
        /*04fc*/ 	.short	0x010a
        /*04fe*/ 	.byte	0x3f
	.zero		1


	//   ....[73]....
        /*0500*/ 	.word	0x000095b0
        /*0504*/ 	.word	0x00000009
        /*0508*/ 	.word	0x00000000
        /*050c*/ 	.short	0x010a
        /*050e*/ 	.byte	0x3f
	.zero		1


	//   ....[74]....
        /*0510*/ 	.word	0x00009640
        /*0514*/ 	.word	0x00000006
        /*0518*/ 	.word	0x00000000
        /*051c*/ 	.short	0x010a
        /*051e*/ 	.byte	0x3f
	.zero		1


	//   ....[75]....
        /*0520*/ 	.word	0x000096d0
        /*0524*/ 	.word	0x00000009
        /*0528*/ 	.word	0x00000000
        /*052c*/ 	.short	0x010a
        /*052e*/ 	.byte	0x3f
	.zero		1


	//   ....[76]....
        /*0530*/ 	.word	0x00009760
        /*0534*/ 	.word	0x00000006
        /*0538*/ 	.word	0x00000000
        /*053c*/ 	.short	0x010a
        /*053e*/ 	.byte	0x3f
	.zero		1


	//   ....[77]....
        /*0540*/ 	.word	0x000097f0
        /*0544*/ 	.word	0x00000009
        /*0548*/ 	.word	0x00000000
        /*054c*/ 	.short	0x010a
        /*054e*/ 	.byte	0x3f
	.zero		1


	//   ....[78]....
        /*0550*/ 	.word	0x00009880
        /*0554*/ 	.word	0x00000006
        /*0558*/ 	.word	0x00000000
        /*055c*/ 	.short	0x010a
        /*055e*/ 	.byte	0x3f
	.zero		1


	//   ....[79]....
        /*0560*/ 	.word	0x00009910
        /*0564*/ 	.word	0x00000009
        /*0568*/ 	.word	0x00000000
        /*056c*/ 	.short	0x010a
        /*056e*/ 	.byte	0x3f
	.zero		1


	//   ....[80]....
        /*0570*/ 	.word	0x000099a0
        /*0574*/ 	.word	0x00000006
        /*0578*/ 	.word	0x00000000
        /*057c*/ 	.short	0x010a
        /*057e*/ 	.byte	0x3f
	.zero		1


	//   ....[81]....
        /*0580*/ 	.word	0x00009a30
        /*0584*/ 	.word	0x00000009
        /*0588*/ 	.word	0x00000000
        /*058c*/ 	.short	0x010a
        /*058e*/ 	.byte	0x3f
	.zero		1


	//   ....[82]....
        /*0590*/ 	.word	0x00009ac0
        /*0594*/ 	.word	0x00000006
        /*0598*/ 	.word	0x00000000
        /*059c*/ 	.short	0x010a
        /*059e*/ 	.byte	0x3f
	.zero		1


	//   ....[83]....
        /*05a0*/ 	.word	0x00009b50
        /*05a4*/ 	.word	0x00000009
        /*05a8*/ 	.word	0x00000000
        /*05ac*/ 	.short	0x010a
        /*05ae*/ 	.byte	0x3f
	.zero		1


	//   ....[84]....
        /*05b0*/ 	.word	0x00009be0
        /*05b4*/ 	.word	0x00000006
        /*05b8*/ 	.word	0x00000000
        /*05bc*/ 	.short	0x010a
        /*05be*/ 	.byte	0x3f
	.zero		1


	//   ....[85]....
        /*05c0*/ 	.word	0x00009c70
        /*05c4*/ 	.word	0x00000009
        /*05c8*/ 	.word	0x00000000
        /*05cc*/ 	.short	0x010a
        /*05ce*/ 	.byte	0x3f
	.zero		1


	//   ....[86]....
        /*05d0*/ 	.word	0x00009d00
        /*05d4*/ 	.word	0x00000006
        /*05d8*/ 	.word	0x00000000
        /*05dc*/ 	.short	0x010a
        /*05de*/ 	.byte	0x3f
	.zero		1


	//   ....[87]....
        /*05e0*/ 	.word	0x00009d90
        /*05e4*/ 	.word	0x00000009
        /*05e8*/ 	.word	0x00000000
        /*05ec*/ 	.short	0x010a
        /*05ee*/ 	.byte	0x3f
	.zero		1


	//   ....[88]....
        /*05f0*/ 	.word	0x00009e20
        /*05f4*/ 	.word	0x00000006
        /*05f8*/ 	.word	0x00000000
        /*05fc*/ 	.short	0x010a
        /*05fe*/ 	.byte	0x3f
	.zero		1


	//   ....[89]....
        /*0600*/ 	.word	0x00009eb0
        /*0604*/ 	.word	0x00000009
        /*0608*/ 	.word	0x00000000
        /*060c*/ 	.short	0x010a
        /*060e*/ 	.byte	0x3f
	.zero		1


	//   ....[90]....
        /*0610*/ 	.word	0x00009f40
        /*0614*/ 	.word	0x00000006
        /*0618*/ 	.word	0x00000000
        /*061c*/ 	.short	0x010a
        /*061e*/ 	.byte	0x3f
	.zero		1


	//   ....[91]....
        /*0620*/ 	.word	0x00009fd0
        /*0624*/ 	.word	0x00000009
        /*0628*/ 	.word	0x00000000
        /*062c*/ 	.short	0x010a
        /*062e*/ 	.byte	0x3f
	.zero		1


	//   ....[92]....
        /*0630*/ 	.word	0x0000a060
        /*0634*/ 	.word	0x00000006
        /*0638*/ 	.word	0x00000000
        /*063c*/ 	.short	0x010a
        /*063e*/ 	.byte	0x3f
	.zero		1


	//   ....[93]....
        /*0640*/ 	.word	0x0000a0f0
        /*0644*/ 	.word	0x00000003
        /*0648*/ 	.word	0x00000000
        /*064c*/ 	.short	0x010a
        /*064e*/ 	.byte	0x3f
	.zero		1


	//   ....[94]....
        /*0650*/ 	.word	0x0000a160
        /*0654*/ 	.word	0x0000000b
        /*0658*/ 	.word	0x00000000
        /*065c*/ 	.short	0x010a
        /*065e*/ 	.byte	0x3f
	.zero		1


	//   ....[95]....
        /*0660*/ 	.word	0x0000a1c0
        /*0664*/ 	.word	0x0000008c
        /*0668*/ 	.word	0x00000000
        /*066c*/ 	.short	0x010a
        /*066e*/ 	.byte	0x3f
	.zero		1


	//   ....[96]....
        /*0670*/ 	.word	0x0000a290
        /*0674*/ 	.word	0x00000013
        /*0678*/ 	.word	0x000000e0
        /*067c*/ 	.short	0x010a
        /*067e*/ 	.byte	0x3f
	.zero		1


	//   ....[97]....
        /*0680*/ 	.word	0x0000a370
        /*0684*/ 	.word	0x00000006
        /*0688*/ 	.word	0x00000000
        /*068c*/ 	.short	0x010a
        /*068e*/ 	.byte	0x3f
	.zero		1


	//   ....[98]....
        /*0690*/ 	.word	0x0000a3c0
        /*0694*/ 	.word	0x00000007
        /*0698*/ 	.word	0x00000000
        /*069c*/ 	.short	0x010a
        /*069e*/ 	.byte	0x3f
	.zero		1


	//   ....[99]....
        /*06a0*/ 	.word	0x0000a410
        /*06a4*/ 	.word	0x00000006
        /*06a8*/ 	.word	0x00000000
        /*06ac*/ 	.short	0x010a
        /*06ae*/ 	.byte	0x3f
	.zero		1


	//   ....[100]....
        /*06b0*/ 	.word	0x0000a460
        /*06b4*/ 	.word	0x00000009
        /*06b8*/ 	.word	0x00000000
        /*06bc*/ 	.short	0x010a
        /*06be*/ 	.byte	0x3f
	.zero		1


	//   ....[101]....
        /*06c0*/ 	.word	0x0000a4b0
        /*06c4*/ 	.word	0x00000006
        /*06c8*/ 	.word	0x00000000
        /*06cc*/ 	.short	0x010a
        /*06ce*/ 	.byte	0x3f
	.zero		1


	//   ....[102]....
        /*06d0*/ 	.word	0x0000a500
        /*06d4*/ 	.word	0x00000009
        /*06d8*/ 	.word	0x00000000
        /*06dc*/ 	.short	0x010a
        /*06de*/ 	.byte	0x3f
	.zero		1


	//   ....[103]....
        /*06e0*/ 	.word	0x0000a550
        /*06e4*/ 	.word	0x00000006
        /*06e8*/ 	.word	0x00000000
        /*06ec*/ 	.short	0x010a
        /*06ee*/ 	.byte	0x3f
	.zero		1


	//   ....[104]....
        /*06f0*/ 	.word	0x0000a5a0
        /*06f4*/ 	.word	0x00000009
        /*06f8*/ 	.word	0x00000000
        /*06fc*/ 	.short	0x010a
        /*06fe*/ 	.byte	0x3f
	.zero		1


	//   ....[105]....
        /*0700*/ 	.word	0x0000a5f0
        /*0704*/ 	.word	0x00000006
        /*0708*/ 	.word	0x00000000
        /*070c*/ 	.short	0x010a
        /*070e*/ 	.byte	0x3f
	.zero		1


	//   ....[106]....
        /*0710*/ 	.word	0x0000a640
        /*0714*/ 	.word	0x00000009
        /*0718*/ 	.word	0x00000000
        /*071c*/ 	.short	0x010a
        /*071e*/ 	.byte	0x3f
	.zero		1


	//   ....[107]....
        /*0720*/ 	.word	0x0000a690
        /*0724*/ 	.word	0x00000006
        /*0728*/ 	.word	0x00000000
        /*072c*/ 	.short	0x010a
        /*072e*/ 	.byte	0x3f
	.zero		1


	//   ....[108]....
        /*0730*/ 	.word	0x0000a6e0
        /*0734*/ 	.word	0x00000009
        /*0738*/ 	.word	0x00000000
        /*073c*/ 	.short	0x010a
        /*073e*/ 	.byte	0x3f
	.zero		1


	//   ....[109]....
        /*0740*/ 	.word	0x0000a730
        /*0744*/ 	.word	0x00000006
        /*0748*/ 	.word	0x00000000
        /*074c*/ 	.short	0x010a
        /*074e*/ 	.byte	0x3f
	.zero		1


	//   ....[110]....
        /*0750*/ 	.word	0x0000a780
        /*0754*/ 	.word	0x00000009
        /*0758*/ 	.word	0x00000000
        /*075c*/ 	.short	0x010a
        /*075e*/ 	.byte	0x3f
	.zero		1


	//   ....[111]....
        /*0760*/ 	.word	0x0000a7d0
        /*0764*/ 	.word	0x00000006
        /*0768*/ 	.word	0x00000000
        /*076c*/ 	.short	0x010a
        /*076e*/ 	.byte	0x3f
	.zero		1


	//   ....[112]....
        /*0770*/ 	.word	0x0000a820
        /*0774*/ 	.word	0x00000009
        /*0778*/ 	.word	0x00000000
        /*077c*/ 	.short	0x010a
        /*077e*/ 	.byte	0x3f
	.zero		1


	//   ....[113]....
        /*0780*/ 	.word	0x0000a870
        /*0784*/ 	.word	0x00000006
        /*0788*/ 	.word	0x00000000
        /*078c*/ 	.short	0x010a
        /*078e*/ 	.byte	0x3f
	.zero		1


	//   ....[114]....
        /*0790*/ 	.word	0x0000a8c0
        /*0794*/ 	.word	0x00000009
        /*0798*/ 	.word	0x00000000
        /*079c*/ 	.short	0x010a
        /*079e*/ 	.byte	0x3f
	.zero		1


	//   ....[115]....
        /*07a0*/ 	.word	0x0000a910
        /*07a4*/ 	.word	0x00000006
        /*07a8*/ 	.word	0x00000000
        /*07ac*/ 	.short	0x010a
        /*07ae*/ 	.byte	0x3f
	.zero		1


	//   ....[116]....
        /*07b0*/ 	.word	0x0000a960
        /*07b4*/ 	.word	0x00000009
        /*07b8*/ 	.word	0x00000000
        /*07bc*/ 	.short	0x010a
        /*07be*/ 	.byte	0x3f
	.zero		1


	//   ....[117]....
        /*07c0*/ 	.word	0x0000a9b0
        /*07c4*/ 	.word	0x00000006
        /*07c8*/ 	.word	0x00000000
        /*07cc*/ 	.short	0x010a
        /*07ce*/ 	.byte	0x3f
	.zero		1


	//   ....[118]....
        /*07d0*/ 	.word	0x0000aa00
        /*07d4*/ 	.word	0x00000009
        /*07d8*/ 	.word	0x00000000
        /*07dc*/ 	.short	0x010a
        /*07de*/ 	.byte	0x3f
	.zero		1


	//   ....[119]....
        /*07e0*/ 	.word	0x0000aa50
        /*07e4*/ 	.word	0x00000006
        /*07e8*/ 	.word	0x00000000
        /*07ec*/ 	.short	0x010a
        /*07ee*/ 	.byte	0x3f
	.zero		1


	//   ....[120]....
        /*07f0*/ 	.word	0x0000aaa0
        /*07f4*/ 	.word	0x00000009
        /*07f8*/ 	.word	0x00000000
        /*07fc*/ 	.short	0x010a
        /*07fe*/ 	.byte	0x3f
	.zero		1


	//   ....[121]....
        /*0800*/ 	.word	0x0000aaf0
        /*0804*/ 	.word	0x00000006
        /*0808*/ 	.word	0x00000000
        /*080c*/ 	.short	0x010a
        /*080e*/ 	.byte	0x3f
	.zero		1


	//   ....[122]....
        /*0810*/ 	.word	0x0000ab40
        /*0814*/ 	.word	0x00000009
        /*0818*/ 	.word	0x00000000
        /*081c*/ 	.short	0x010a
        /*081e*/ 	.byte	0x3f
	.zero		1


	//   ....[123]....
        /*0820*/ 	.word	0x0000ab90
        /*0824*/ 	.word	0x00000006
        /*0828*/ 	.word	0x00000000
        /*082c*/ 	.short	0x010a
        /*082e*/ 	.byte	0x3f
	.zero		1


	//----- nvinfo : EIATTR_NUM_MBARRIERS
	.align		4
.L_28:
        /*0830*/ 	.byte	0x03, 0x38
        /*0832*/ 	.short	0x003a


	//----- nvinfo : EIATTR_EXIT_INSTR_OFFSETS
	.align		4
        /*0834*/ 	.byte	0x04, 0x1c
        /*0836*/ 	.short	(.L_30 - .L_29)


	//   ....[0]....
.L_29:
        /*0838*/ 	.word	0x00000900


	//   ....[1]....
        /*083c*/ 	.word	0x000011c0


	//   ....[2]....
        /*0840*/ 	.word	0x00007db0


	//   ....[3]....
        /*0844*/ 	.word	0x000083e0


	//   ....[4]....
        /*0848*/ 	.word	0x0000a140


	//----- nvinfo : EIATTR_MAX_THREADS
	.align		4
.L_30:
        /*084c*/ 	.byte	0x04, 0x05
        /*084e*/ 	.short	(.L_32 - .L_31)
.L_31:
        /*0850*/ 	.word	0x00000180
        /*0854*/ 	.word	0x00000001
        /*0858*/ 	.word	0x00000001


	//----- nvinfo : EIATTR_CRS_STACK_SIZE
	.align		4
.L_32:
        /*085c*/ 	.byte	0x04, 0x1e
        /*085e*/ 	.short	(.L_34 - .L_33)
.L_33:
        /*0860*/ 	.word	0x00000000


	//----- nvinfo : EIATTR_CBANK_PARAM_SIZE
	.align		4
.L_34:
        /*0864*/ 	.byte	0x03, 0x19
        /*0866*/ 	.short	0x0470


	//----- nvinfo : EIATTR_PARAM_CBANK
	.align		4
        /*0868*/ 	.byte	0x04, 0x0a
        /*086a*/ 	.short	(.L_36 - .L_35)
	.align		4
.L_35:
        /*086c*/ 	.word	index@(.nv.constant0._ZN7cutlass13device_kernelINS_4gemm6kernel13GemmUniversalIN4cute5tupleIJiiiiEEENS1_10collective13CollectiveMmaINS1_37MainloopSm90TmaGmmaWarpSpecializedFP8ILi28ENS5_IJNS4_1CILi1EEESB_SB_EEENS1_35KernelTmaWarpSpecializedCooperativeEEENS5_IJNSA_ILi128EEESF_NSA_ILi32EEEEEENS_12float_e4m3_tENS5_IJlSB_lEEESI_SJ_NS4_8TiledMMAINS4_8MMA_AtomIJNS4_4SM904GMMA31MMA_64x128x32_F32E4M3E4M3_SS_TNILNSN_7ScaleInE1ELSP_1EEEEEENS4_6LayoutINS5_IJNSA_ILi2EEESB_SB_EEENS5_IJSB_NSA_ILi0EEESV_EEEEENS5_IJNS4_10UnderscoreESY_SY_EEEEENS4_13SM90_TMA_LOADENS4_14ComposedLayoutINS4_7SwizzleILi1ELi4ELi3EEENS4_18smem_ptr_flag_bitsILi8EEENSS_INS5_IJNSA_ILi8EEESG_EEENS5_IJSG_SB_EEEEEEEvNS4_8identityES11_S1B_vS1C_EENS_8epilogue10collective6detail29Sm90TmaWarpSpecializedAdapterINS1F_15DefaultEpilogueISI_SJ_SJ_NS1E_6thread17LinearCombinationISI_Li1EffLNS1J_9ScaleType4KindE0ELNS_15FloatRoundStyleE2ESI_EENS1_15EpilogueDefaultEEEEEvvEEEEvNT_6ParamsE)
        /*0870*/ 	.short	0x0210
        /*0872*/ 	.short	0x0470


	//----- nvinfo : EIATTR_SW_WAR
	.align		4
.L_36:
        /*0874*/ 	.byte	0x04, 0x36
        /*0876*/ 	.short	(.L_38 - .L_37)
.L_37:
        /*0878*/ 	.word	0x00000008
.L_38:


//--------------------- .nv.callgraph             --------------------------
	.section	.nv.callgraph,"",@"SHT_CUDA_CALLGRAPH"
	.align	4
	.sectionentsize	8
	.align		4
        /*0000*/ 	.word	0x00000000
	.align		4
        /*0004*/ 	.word	0xffffffff
	.align		4
        /*0008*/ 	.word	0x00000000
	.align		4
        /*000c*/ 	.word	0xfffffffe
	.align		4
        /*0010*/ 	.word	0x00000000
	.align		4
        /*0014*/ 	.word	0xfffffffd
	.align		4
        /*0018*/ 	.word	0x00000000
	.align		4
        /*001c*/ 	.word	0xfffffffc


//--------------------- .nv.constant4             --------------------------
	.section	.nv.constant4,"a",@progbits
	.align	8
	.align		8
.nv.constant4:
        /*0000*/ 	.dword	_ZN39_INTERNAL_7952a14d_4_k_cu_ae242a35_43144cuda3std3__45__cpo5beginE
	.align		8
        /*0008*/ 	.dword	_ZN39_INTERNAL_7952a14d_4_k_cu_ae242a35_43144cuda3std3__45__cpo3endE
	.align		8
        /*0010*/ 	.dword	_ZN39_INTERNAL_7952a14d_4_k_cu_ae242a35_43144cuda3std3__45__cpo6cbeginE
	.align		8
        /*0018*/ 	.dword	_ZN39_INTERNAL_7952a14d_4_k_cu_ae242a35_43144cuda3std3__45__cpo4cendE
	.align		8
        /*0020*/ 	.dword	_ZN39_INTERNAL_7952a14d_4_k_cu_ae242a35_43144cuda3std3__441_GLOBAL__N__7952a14d_4_k_cu_ae242a35_43146ignoreE
	.align		8
        /*0028*/ 	.dword	_ZN39_INTERNAL_7952a14d_4_k_cu_ae242a35_43144cuda3std3__419piecewise_constructE
	.align		8
        /*0030*/ 	.dword	_ZN39_INTERNAL_7952a14d_4_k_cu_ae242a35_43144cuda3std3__48in_placeE
	.align		8
        /*0038*/ 	.dword	_ZN39_INTERNAL_7952a14d_4_k_cu_ae242a35_43144cuda3std6ranges3__45__cpo4swapE
	.align		8
        /*0040*/ 	.dword	_ZN39_INTERNAL_7952a14d_4_k_cu_ae242a35_43144cuda3std6ranges3__45__cpo9iter_moveE
	.align		8
        /*0048*/ 	.dword	_ZN39_INTERNAL_7952a14d_4_k_cu_ae242a35_43144cute7productE
	.align		8
        /*0050*/ 	.dword	_ZN39_INTERNAL_7952a14d_4_k_cu_ae242a35_43144cute1_E


//--------------------- .text._ZN7cutlass13device_kernelINS_4gemm6kernel13GemmUniversalIN4cute5tupleIJiiiiEEENS1_10collective13CollectiveMmaINS1_37MainloopSm90TmaGmmaWarpSpecializedFP8ILi28ENS5_IJNS4_1CILi1EEESB_SB_EEENS1_35KernelTmaWarpSpecializedCooperativeEEENS5_IJNSA_ILi128EEESF_NSA_ILi32EEEEEENS_12float_e4m3_tENS5_IJlSB_lEEESI_SJ_NS4_8TiledMMAINS4_8MMA_AtomIJNS4_4SM904GMMA31MMA_64x128x32_F32E4M3E4M3_SS_TNILNSN_7ScaleInE1ELSP_1EEEEEENS4_6LayoutINS5_IJNSA_ILi2EEESB_SB_EEENS5_IJSB_NSA_ILi0EEESV_EEEEENS5_IJNS4_10UnderscoreESY_SY_EEEEENS4_13SM90_TMA_LOADENS4_14ComposedLayoutINS4_7SwizzleILi1ELi4ELi3EEENS4_18smem_ptr_flag_bitsILi8EEENSS_INS5_IJNSA_ILi8EEESG_EEENS5_IJSG_SB_EEEEEEEvNS4_8identityES11_S1B_vS1C_EENS_8epilogue10collective6detail29Sm90TmaWarpSpecializedAdapterINS1F_15DefaultEpilogueISI_SJ_SJ_NS1E_6thread17LinearCombinationISI_Li1EffLNS1J_9ScaleType4KindE0ELNS_15FloatRoundStyleE2ESI_EENS1_15EpilogueDefaultEEEEEvvEEEEvNT_6ParamsE --------------------------
	.section	.text._ZN7cutlass13device_kernelINS_4gemm6kernel13GemmUniversalIN4cute5tupleIJiiiiEEENS1_10collective13CollectiveMmaINS1_37MainloopSm90TmaGmmaWarpSpecializedFP8ILi28ENS5_IJNS4_1CILi1EEESB_SB_EEENS1_35KernelTmaWarpSpecializedCooperativeEEENS5_IJNSA_ILi128EEESF_NSA_ILi32EEEEEENS_12float_e4m3_tENS5_IJlSB_lEEESI_SJ_NS4_8TiledMMAINS4_8MMA_AtomIJNS4_4SM904GMMA31MMA_64x128x32_F32E4M3E4M3_SS_TNILNSN_7ScaleInE1ELSP_1EEEEEENS4_6LayoutINS5_IJNSA_ILi2EEESB_SB_EEENS5_IJSB_NSA_ILi0EEESV_EEEEENS5_IJNS4_10UnderscoreESY_SY_EEEEENS4_13SM90_TMA_LOADENS4_14ComposedLayoutINS4_7SwizzleILi1ELi4ELi3EEENS4_18smem_ptr_flag_bitsILi8EEENSS_INS5_IJNSA_ILi8EEESG_EEENS5_IJSG_SB_EEEEEEEvNS4_8identityES11_S1B_vS1C_EENS_8epilogue10collective6detail29Sm90TmaWarpSpecializedAdapterINS1F_15DefaultEpilogueISI_SJ_SJ_NS1E_6thread17LinearCombinationISI_Li1EffLNS1J_9ScaleType4KindE0ELNS_15FloatRoundStyleE2ESI_EENS1_15EpilogueDefaultEEEEEvvEEEEvNT_6ParamsE,"ax",@progbits
	.align	128
.text._ZN7cutlass13device_kernelINS_4gemm6kernel13GemmUniversalIN4cute5tupleIJiiiiEEENS1_10collective13CollectiveMmaINS1_37MainloopSm90TmaGmmaWarpSpecializedFP8ILi28ENS5_IJNS4_1CILi1EEESB_SB_EEENS1_35KernelTmaWarpSpecializedCooperativeEEENS5_IJNSA_ILi128EEESF_NSA_ILi32EEEEEENS_12float_e4m3_tENS5_IJlSB_lEEESI_SJ_NS4_8TiledMMAINS4_8MMA_AtomIJNS4_4SM904GMMA31MMA_64x128x32_F32E4M3E4M3_SS_TNILNSN_7ScaleInE1ELSP_1EEEEEENS4_6LayoutINS5_IJNSA_ILi2EEESB_SB_EEENS5_IJSB_NSA_ILi0EEESV_EEEEENS5_IJNS4_10UnderscoreESY_SY_EEEEENS4_13SM90_TMA_LOADENS4_14ComposedLayoutINS4_7SwizzleILi1ELi4ELi3EEENS4_18smem_ptr_flag_bitsILi8EEENSS_INS5_IJNSA_ILi8EEESG_EEENS5_IJSG_SB_EEEEEEEvNS4_8identityES11_S1B_vS1C_EENS_8epilogue10collective6detail29Sm90TmaWarpSpecializedAdapterINS1F_15DefaultEpilogueISI_SJ_SJ_NS1E_6thread17LinearCombinationISI_Li1EffLNS1J_9ScaleType4KindE0ELNS_15FloatRoundStyleE2ESI_EENS1_15EpilogueDefaultEEEEEvvEEEEvNT_6ParamsE:
        .type           _ZN7cutlass13device_kernelINS_4gemm6kernel13GemmUniversalIN4cute5tupleIJiiiiEEENS1_10collective13CollectiveMmaINS1_37MainloopSm90TmaGmmaWarpSpecializedFP8ILi28ENS5_IJNS4_1CILi1EEESB_SB_EEENS1_35KernelTmaWarpSpecializedCooperativeEEENS5_IJNSA_ILi128EEESF_NSA_ILi32EEEEEENS_12float_e4m3_tENS5_IJlSB_lEEESI_SJ_NS4_8TiledMMAINS4_8MMA_AtomIJNS4_4SM904GMMA31MMA_64x128x32_F32E4M3E4M3_SS_TNILNSN_7ScaleInE1ELSP_1EEEEEENS4_6LayoutINS5_IJNSA_ILi2EEESB_SB_EEENS5_IJSB_NSA_ILi0EEESV_EEEEENS5_IJNS4_10UnderscoreESY_SY_EEEEENS4_13SM90_TMA_LOADENS4_14ComposedLayoutINS4_7SwizzleILi1ELi4ELi3EEENS4_18smem_ptr_flag_bitsILi8EEENSS_INS5_IJNSA_ILi8EEESG_EEENS5_IJSG_SB_EEEEEEEvNS4_8identityES11_S1B_vS1C_EENS_8epilogue10collective6detail29Sm90TmaWarpSpecializedAdapterINS1F_15DefaultEpilogueISI_SJ_SJ_NS1E_6thread17LinearCombinationISI_Li1EffLNS1J_9ScaleType4KindE0ELNS_15FloatRoundStyleE2ESI_EENS1_15EpilogueDefaultEEEEEvvEEEEvNT_6ParamsE,@function
        .size           _ZN7cutlass13device_kernelINS_4gemm6kernel13GemmUniversalIN4cute5tupleIJiiiiEEENS1_10collective13CollectiveMmaINS1_37MainloopSm90TmaGmmaWarpSpecializedFP8ILi28ENS5_IJNS4_1CILi1EEESB_SB_EEENS1_35KernelTmaWarpSpecializedCooperativeEEENS5_IJNSA_ILi128EEESF_NSA_ILi32EEEEEENS_12float_e4m3_tENS5_IJlSB_lEEESI_SJ_NS4_8TiledMMAINS4_8MMA_AtomIJNS4_4SM904GMMA31MMA_64x128x32_F32E4M3E4M3_SS_TNILNSN_7ScaleInE1ELSP_1EEEEEENS4_6LayoutINS5_IJNSA_ILi2EEESB_SB_EEENS5_IJSB_NSA_ILi0EEESV_EEEEENS5_IJNS4_10UnderscoreESY_SY_EEEEENS4_13SM90_TMA_LOADENS4_14ComposedLayoutINS4_7SwizzleILi1ELi4ELi3EEENS4_18smem_ptr_flag_bitsILi8EEENSS_INS5_IJNSA_ILi8EEESG_EEENS5_IJSG_SB_EEEEEEEvNS4_8identityES11_S1B_vS1C_EENS_8epilogue10collective6detail29Sm90TmaWarpSpecializedAdapterINS1F_15DefaultEpilogueISI_SJ_SJ_NS1E_6thread17LinearCombinationISI_Li1EffLNS1J_9ScaleType4KindE0ELNS_15FloatRoundStyleE2ESI_EENS1_15EpilogueDefaultEEEEEvvEEEEvNT_6ParamsE,(.L_x_250 - _ZN7cutlass13device_kernelINS_4gemm6kernel13GemmUniversalIN4cute5tupleIJiiiiEEENS1_10collective13CollectiveMmaINS1_37MainloopSm90TmaGmmaWarpSpecializedFP8ILi28ENS5_IJNS4_1CILi1EEESB_SB_EEENS1_35KernelTmaWarpSpecializedCooperativeEEENS5_IJNSA_ILi128EEESF_NSA_ILi32EEEEEENS_12float_e4m3_tENS5_IJlSB_lEEESI_SJ_NS4_8TiledMMAINS4_8MMA_AtomIJNS4_4SM904GMMA31MMA_64x128x32_F32E4M3E4M3_SS_TNILNSN_7ScaleInE1ELSP_1EEEEEENS4_6LayoutINS5_IJNSA_ILi2EEESB_SB_EEENS5_IJSB_NSA_ILi0EEESV_EEEEENS5_IJNS4_10UnderscoreESY_SY_EEEEENS4_13SM90_TMA_LOADENS4_14ComposedLayoutINS4_7SwizzleILi1ELi4ELi3EEENS4_18smem_ptr_flag_bitsILi8EEENSS_INS5_IJNSA_ILi8EEESG_EEENS5_IJSG_SB_EEEEEEEvNS4_8identityES11_S1B_vS1C_EENS_8epilogue10collective6detail29Sm90TmaWarpSpecializedAdapterINS1F_15DefaultEpilogueISI_SJ_SJ_NS1E_6thread17LinearCombinationISI_Li1EffLNS1J_9ScaleType4KindE0ELNS_15FloatRoundStyleE2ESI_EENS1_15EpilogueDefaultEEEEEvvEEEEvNT_6ParamsE)
        .other          _ZN7cutlass13device_kernelINS_4gemm6kernel13GemmUniversalIN4cute5tupleIJiiiiEEENS1_10collective13CollectiveMmaINS1_37MainloopSm90TmaGmmaWarpSpecializedFP8ILi28ENS5_IJNS4_1CILi1EEESB_SB_EEENS1_35KernelTmaWarpSpecializedCooperativeEEENS5_IJNSA_ILi128EEESF_NSA_ILi32EEEEEENS_12float_e4m3_tENS5_IJlSB_lEEESI_SJ_NS4_8TiledMMAINS4_8MMA_AtomIJNS4_4SM904GMMA31MMA_64x128x32_F32E4M3E4M3_SS_TNILNSN_7ScaleInE1ELSP_1EEEEEENS4_6LayoutINS5_IJNSA_ILi2EEESB_SB_EEENS5_IJSB_NSA_ILi0EEESV_EEEEENS5_IJNS4_10UnderscoreESY_SY_EEEEENS4_13SM90_TMA_LOADENS4_14ComposedLayoutINS4_7SwizzleILi1ELi4ELi3EEENS4_18smem_ptr_flag_bitsILi8EEENSS_INS5_IJNSA_ILi8EEESG_EEENS5_IJSG_SB_EEEEEEEvNS4_8identityES11_S1B_vS1C_EENS_8epilogue10collective6detail29Sm90TmaWarpSpecializedAdapterINS1F_15DefaultEpilogueISI_SJ_SJ_NS1E_6thread17LinearCombinationISI_Li1EffLNS1J_9ScaleType4KindE0ELNS_15FloatRoundStyleE2ESI_EENS1_15EpilogueDefaultEEEEEvvEEEEvNT_6ParamsE,@"STO_CUDA_ENTRY STV_DEFAULT"
_ZN7cutlass13device_kernelINS_4gemm6kernel13GemmUniversalIN4cute5tupleIJiiiiEEENS1_10collective13CollectiveMmaINS1_37MainloopSm90TmaGmmaWarpSpecializedFP8ILi28ENS5_IJNS4_1CILi1EEESB_SB_EEENS1_35KernelTmaWarpSpecializedCooperativeEEENS5_IJNSA_ILi128EEESF_NSA_ILi32EEEEEENS_12float_e4m3_tENS5_IJlSB_lEEESI_SJ_NS4_8TiledMMAINS4_8MMA_AtomIJNS4_4SM904GMMA31MMA_64x128x32_F32E4M3E4M3_SS_TNILNSN_7ScaleInE1ELSP_1EEEEEENS4_6LayoutINS5_IJNSA_ILi2EEESB_SB_EEENS5_IJSB_NSA_ILi0EEESV_EEEEENS5_IJNS4_10UnderscoreESY_SY_EEEEENS4_13SM90_TMA_LOADENS4_14ComposedLayoutINS4_7SwizzleILi1ELi4ELi3EEENS4_18smem_ptr_flag_bitsILi8EEENSS_INS5_IJNSA_ILi8EEESG_EEENS5_IJSG_SB_EEEEEEEvNS4_8identityES11_S1B_vS1C_EENS_8epilogue10collective6detail29Sm90TmaWarpSpecializedAdapterINS1F_15DefaultEpilogueISI_SJ_SJ_NS1E_6thread17LinearCombinationISI_Li1EffLNS1J_9ScaleType4KindE0ELNS_15FloatRoundStyleE2ESI_EENS1_15EpilogueDefaultEEEEEvvEEEEvNT_6ParamsE:
[----:B------:R-:W-:Y:S01]  /*0000*/  LDC R1, c[0x0][0x28] ;  /* 0x00000a00ff017b82 */ /* 0x000fe20000000800 */
[----:B------:R-:W0:Y:S01]  /*0010*/  S2R R0, SR_TID.X ;  /* 0x0000000000007919 */ /* 0x000e220000002100 */
[----:B------:R-:W-:Y:S01]  /*0020*/  ELECT P0, URZ, PT ;  /* 0x00000000003f782f */ /* 0x000fe20003800000 */
[----:B------:R-:W-:Y:S01]  /*0030*/  BSSY B0, `(.L_x_0) ;  /* 0x000000f000007945 */ /* 0x000fe20003800000 */
[--C-:B0-----:R-:W-:Y:S02]  /*0040*/  SHF.R.U32.HI R2, RZ, 0x5, R0.reuse ;  /* 0x00000005ff027819 */ /* 0x101fe40000011600 */
[----:B------:R-:W-:-:S03]  /*0050*/  SHF.R.U32.HI R3, RZ, 0x7, R0 ;  /* 0x00000007ff037819 */ /* 0x000fc60000011600 */
[----:B------:R-:W0:Y:S04]  /*0060*/  SHFL.IDX PT, R5, R2, RZ, 0x1f ;  /* 0x00001fff02057589 */ /* 0x000e2800000e0000 */
[----:B------:R1:W2:Y:S01]  /*0070*/  SHFL.IDX PT, R6, R3, RZ, 0x1f ;  /* 0x00001fff03067589 */ /* 0x0002a200000e0000 */
[----:B0-----:R-:W-:-:S13]  /*0080*/  ISETP.NE.OR P0, PT, R5, RZ, !P0 ;  /* 0x000000ff0500720c */ /* 0x001fda0004705670 */
[----:B-12---:R-:W-:Y:S05]  /*0090*/  @P0 BRA `(.L_x_1) ;  /* 0x0000000000200947 */ /* 0x006fea0003800000 */
[----:B------:R-:W-:Y:S02]  /*00a0*/  ULDC.64 UR4, c[0x0][0x198] ;  /* 0x0000660000047ab9 */ /* 0x000fe40000000a00 */
[----:B------:R-:W-:Y:S02]  /*00b0*/  UIADD3 UR6, UP0, UR4, 0xf0, URZ ;  /* 0x000000f004067890 */ /* 0x000fe4000ff1e03f */
[----:B------:R-:W-:Y:S02]  /*00c0*/  UIADD3 UR4, UP1, UR4, 0x1f0, URZ ;  /* 0x000001f004047890 */ /* 0x000fe4000ff3e03f */
[----:B------:R-:W-:Y:S02]  /*00d0*/  UIADD3.X UR7, URZ, UR5, URZ, UP0, !UPT ;  /* 0x000000053f077290 */ /* 0x000fe400087fe43f */
[----:B------:R-:W-:-:S07]  /*00e0*/  UIADD3.X UR5, URZ, UR5, URZ, UP1, !UPT ;  /* 0x000000053f057290 */ /* 0x000fce0008ffe43f */
[----:B------:R0:W-:Y:S02]  /*00f0*/  UTMACCTL.PF [UR6] ;  /* 0x00000000060079b9 */ /* 0x0001e40008040000 */
[----:B------:R0:W-:Y:S02]  /*0100*/  UTMACCTL.PF [UR4] ;  /* 0x00000000040079b9 */ /* 0x0001e40008040000 */
[----:B0-----:R-:W-:Y:S01]  /*0110*/  NOP ;  /* 0x0000000000007918 */ /* 0x001fe20000000000 */
.L_x_1:
[----:B------:R-:W-:Y:S05]  /*0120*/  BSYNC B0 ;  /* 0x0000000000007941 */ /* 0x000fea0003800000 */
.L_x_0:
[----:B------:R-:W0:Y:S02]  /*0130*/  SHFL.IDX PT, R3, R2, RZ, 0x1f ;  /* 0x00001fff02037589 */ /* 0x000e2400000e0000 */
[----:B0-----:R-:W-:-:S13]  /*0140*/  ISETP.NE.AND P0, PT, R3, RZ, PT ;  /* 0x000000ff0300720c */ /* 0x001fda0003f05270 */
[----:B------:R-:W-:Y:S05]  /*0150*/  @P0 BRA `(.L_x_2) ;  /* 0x0000000400240947 */ /* 0x000fea0003800000 */
[----:B------:R-:W-:Y:S01]  /*0160*/  ELECT P0, URZ, PT ;  /* 0x00000000003f782f */ /* 0x000fe20003800000 */
[----:B------:R-:W-:-:S12]  /*0170*/  BSSY B0, `(.L_x_2) ;  /* 0x0000047000007945 */ /* 0x000fd80003800000 */
[----:B------:R-:W-:Y:S05]  /*0180*/  @!P0 BRA `(.L_x_3) ;  /* 0x0000000400148947 */ /* 0x000fea0003800000 */
[----:B------:R-:W0:Y:S01]  /*0190*/  S2UR UR8, SR_CgaCtaId ;  /* 0x00000000000879c3 */ /* 0x000e220000008800 */
[----:B------:R-:W-:Y:S01]  /*01a0*/  UMOV UR4, 0x400 ;  /* 0x0000040000047882 */ /* 0x000fe20000000000 */
[----:B------:R-:W-:Y:S01]  /*01b0*/  UMOV UR5, 0x1 ;  /* 0x0000000100057882 */ /* 0x000fe20000000000 */
[----:B------:R-:W-:Y:S02]  /*01c0*/  UMOV UR6, 0x100 ;  /* 0x0000010000067882 */ /* 0x000fe40000000000 */
[----:B------:R-:W-:-:S04]  /*01d0*/  UIADD3 UR6, -UR6, 0x100000, URZ ;  /* 0x0010000006067890 */ /* 0x000fc8000fffe13f */
[----:B------:R-:W-:Y:S02]  /*01e0*/  USHF.L.U32 UR7, UR6, 0xb, URZ ;  /* 0x0000000b06077899 */ /* 0x000fe4000800063f */
[----:B------:R-:W-:Y:S02]  /*01f0*/  USHF.L.U32 UR6, UR6, 0x1, URZ ;  /* 0x0000000106067899 */ /* 0x000fe4000800063f */
[----:B0-----:R-:W-:Y:S02]  /*0200*/  ULEA UR8, UR8, UR4, 0x18 ;  /* 0x0000000408087291 */ /* 0x001fe4000f8ec03f */
[----:B------:R-:W-:-:S04]  /*0210*/  UIADD3 UR4, -UR5, 0x100000, URZ ;  /* 0x0010000005047890 */ /* 0x000fc8000fffe13f */
[----:B------:R-:W-:Y:S02]  /*0220*/  USHF.L.U32 UR5, UR4, 0xb, URZ ;  /* 0x0000000b04057899 */ /* 0x000fe4000800063f */
[----:B------:R-:W-:Y:S01]  /*0230*/  USHF.L.U32 UR4, UR4, 0x1, URZ ;  /* 0x0000000104047899 */ /* 0x000fe2000800063f */
[----:B------:R-:W0:Y:S11]  /*0240*/  FENCE.VIEW.ASYNC.S ;  /* 0x00000000000073c6 */ /* 0x000e360000000000 */
[----:B0-----:R0:W1:Y:S01]  /*0250*/  SYNCS.EXCH.64 URZ, [UR8], UR4 ;  /* 0x00000004083f75b2 */ /* 0x0010620008000100 */
[----:B------:R0:W2:Y:S01]  /*0260*/  SYNCS.EXCH.64 URZ, [UR8+0xe0], UR6 ;  /* 0x0000e006083f75b2 */ /* 0x0000a20008000100 */
[----:B------:R0:W3:Y:S01]  /*0270*/  SYNCS.EXCH.64 URZ, [UR8+0x8], UR4 ;  /* 0x00000804083f75b2 */ /* 0x0000e20008000100 */
[----:B------:R0:W4:Y:S01]  /*0280*/  SYNCS.EXCH.64 URZ, [UR8+0xe8], UR6 ;  /* 0x0000e806083f75b2 */ /* 0x0001220008000100 */
[----:B------:R0:W0:Y:S01]  /*0290*/  SYNCS.EXCH.64 URZ, [UR8+0x10], UR4 ;  /* 0x00001004083f75b2 */ /* 0x0000220008000100 */
        /* <DEDUP_REMOVED lines=51> */
[----:B-1234-:R-:W-:Y:S01]  /*05d0*/  NOP ;  /* 0x0000000000007918 */ /* 0x01efe20000000000 */
.L_x_3:
[----:B0-----:R-:W-:Y:S05]  /*05e0*/  BSYNC B0 ;  /* 0x0000000000007941 */ /* 0x001fea0003800000 */
.L_x_2:
[----:B------:R-:W0:Y:S01]  /*05f0*/  SHFL.IDX PT, R2, R2, RZ, 0x1f ;  /* 0x00001fff02027589 */ /* 0x000e2200000e0000 */
[----:B------:R-:W1:Y:S01]  /*0600*/  LDC R3, c[0x0][0x65c] ;  /* 0x00019700ff037b82 */ /* 0x000e620000000800 */
[----:B------:R-:W-:Y:S02]  /*0610*/  ELECT P0, URZ, PT ;  /* 0x00000000003f782f */ /* 0x000fe40003800000 */
[----:B------:R-:W-:Y:S01]  /*0620*/  SHF.R.S32.HI R4, RZ, 0x1f, R5 ;  /* 0x0000001fff047819 */ /* 0x000fe20000011405 */
[----:B------:R-:W2:Y:S01]  /*0630*/  S2R R10, SR_CTAID.Y ;  /* 0x00000000000a7919 */ /* 0x000ea20000002600 */
[----:B------:R-:W-:Y:S01]  /*0640*/  UMOV UR4, 0x20 ;  /* 0x0000002000047882 */ /* 0x000fe20000000000 */
[C---:B------:R-:W-:Y:S01]  /*0650*/  ISETP.NE.AND P3, PT, R6.reuse, RZ, PT ;  /* 0x000000ff0600720c */ /* 0x040fe20003f65270 */
[----:B------:R-:W-:Y:S01]  /*0660*/  VIADD R11, R6, 0xffffffff ;  /* 0xffffffff060b7836 */ /* 0x000fe20000000000 */
[----:B------:R-:W3:Y:S01]  /*0670*/  S2R R8, SR_CTAID.X ;  /* 0x0000000000087919 */ /* 0x000ee20000002500 */
[----:B------:R-:W-:Y:S01]  /*0680*/  LEA.HI R4, R4, R5, RZ, 0x2 ;  /* 0x0000000504047211 */ /* 0x000fe200078f10ff */
[----:B------:R-:W-:Y:S01]  /*0690*/  NOP ;  /* 0x0000000000007918 */ /* 0x000fe20000000000 */
[----:B------:R-:W-:Y:S01]  /*06a0*/  NOP ;  /* 0x0000000000007918 */ /* 0x000fe20000000000 */
[----:B------:R-:W-:-:S02]  /*06b0*/  ISETP.GE.U32.AND P1, PT, R11, 0x2, PT ;  /* 0x000000020b00780c */ /* 0x000fc40003f26070 */
[----:B------:R-:W-:-:S05]  /*06c0*/  LOP3.LUT R4, R4, 0xfffffffc, RZ, 0xc0, !PT ;  /* 0xfffffffc04047812 */ /* 0x000fca00078ec0ff */
[----:B------:R-:W-:Y:S01]  /*06d0*/  IMAD.IADD R5, R5, 0x1, -R4 ;  /* 0x0000000105057824 */ /* 0x000fe200078e0a04 */
[----:B0-----:R-:W-:Y:S02]  /*06e0*/  ISETP.NE.OR P0, PT, R2, RZ, !P0 ;  /* 0x000000ff0200720c */ /* 0x001fe40004705670 */
[----:B-1----:R-:W-:-:S11]  /*06f0*/  ISETP.NE.AND P2, PT, R3, 0x1, PT ;  /* 0x000000010300780c */ /* 0x002fd60003f45270 */
[----:B------:R-:W-:Y:S01]  /*0700*/  VOTEU.ALL UP0, P0 ;  /* 0x00000000003f7886 */ /* 0x000fe20000000000 */
[----:B------:R-:W-:Y:S01]  /*0710*/  VOTEU.ALL UP1, P0 ;  /* 0x00000000003f7886 */ /* 0x000fe20000020000 */
[----:B------:R-:W3:Y:S01]  /*0720*/  @P2 LDC R9, c[0x0][0x10] ;  /* 0x00000400ff092b82 */ /* 0x000ee20000000800 */
[----:B--2---:R-:W-:Y:S02]  /*0730*/  @P2 IMAD.MOV.U32 R2, RZ, RZ, R10 ;  /* 0x000000ffff022224 */ /* 0x004fe400078e000a */
[----:B------:R-:W-:Y:S01]  /*0740*/  @!UP0 UMOV UR6, 0x400 ;  /* 0x0000040000068882 */ /* 0x000fe20000000000 */
[----:B------:R-:W-:-:S04]  /*0750*/  @!UP0 UIADD3 UR4, -UR4, 0x100000, URZ ;  /* 0x0010000004048890 */ /* 0x000fc8000fffe13f */
[----:B------:R-:W-:Y:S02]  /*0760*/  @!UP0 USHF.L.U32 UR5, UR4, 0xb, URZ ;  /* 0x0000000b04058899 */ /* 0x000fe4000800063f */
[----:B------:R-:W-:Y:S01]  /*0770*/  @!UP0 USHF.L.U32 UR4, UR4, 0x1, URZ ;  /* 0x0000000104048899 */ /* 0x000fe2000800063f */
[----:B------:R-:W-:Y:S02]  /*0780*/  @P2 IMAD.MOV.U32 R3, RZ, RZ, RZ ;  /* 0x000000ffff032224 */ /* 0x000fe400078e00ff */
[----:B------:R-:W-:Y:S01]  /*0790*/  @P2 IMAD.MOV.U32 R13, RZ, RZ, RZ ;  /* 0x000000ffff0d2224 */ /* 0x000fe200078e00ff */
[----:B------:R-:W0:Y:S08]  /*07a0*/  @!UP0 S2UR UR7, SR_CgaCtaId ;  /* 0x00000000000789c3 */ /* 0x000e300000008800 */
[----:B------:R-:W1:Y:S01]  /*07b0*/  @!P2 LDC R7, c[0x0][0xc] ;  /* 0x00000300ff07ab82 */ /* 0x000e620000000800 */
[----:B---3--:R-:W-:-:S04]  /*07c0*/  @P2 IMAD.WIDE.U32 R2, R8, R9, R2 ;  /* 0x0000000908022225 */ /* 0x008fc800078e0002 */
[----:B------:R-:W-:Y:S02]  /*07d0*/  IMAD.MOV.U32 R9, RZ, RZ, RZ ;  /* 0x000000ffff097224 */ /* 0x000fe400078e00ff */
[----:B------:R-:W-:Y:S01]  /*07e0*/  @P2 IMAD.IADD R3, R3, 0x1, R13 ;  /* 0x0000000103032824 */ /* 0x000fe200078e020d */
[----:B0-----:R-:W-:Y:S01]  /*07f0*/  @!UP0 ULEA UR6, UR7, UR6, 0x18 ;  /* 0x0000000607068291 */ /* 0x001fe2000f8ec03f */
[----:B------:R-:W-:Y:S01]  /*0800*/  VOTEU.ALL UP0, P0 ;  /* 0x00000000003f7886 */ /* 0x000fe20000000000 */
[----:B------:R-:W-:-:S04]  /*0810*/  ISETP.NE.AND P0, PT, R5, 0x3, PT ;  /* 0x000000030500780c */ /* 0x000fc80003f05270 */
[----:B------:R-:W-:-:S04]  /*0820*/  ISETP.EQ.OR P0, PT, R5, RZ, !P0 ;  /* 0x000000ff0500720c */ /* 0x000fc80004702670 */
[----:B------:R-:W-:Y:S01]  /*0830*/  ISETP.EQ.AND P0, PT, R6, RZ, P0 ;  /* 0x000000ff0600720c */ /* 0x000fe20000702270 */
[----:B------:R-:W0:Y:S02]  /*0840*/  FENCE.VIEW.ASYNC.S ;  /* 0x00000000000073c6 */ /* 0x000e240000000000 */
[----:B0-----:R0:W2:Y:S01]  /*0850*/  @!UP0 SYNCS.EXCH.64 URZ, [UR6+0x1d0], UR4 ;  /* 0x0001d004063f85b2 */ /* 0x0010a20008000100 */
[----:B-1----:R-:W-:Y:S01]  /*0860*/  @!P2 IMAD.WIDE.U32 R6, R7, R10, R8 ;  /* 0x0000000a0706a225 */ /* 0x002fe200078e0008 */
[----:B------:R-:W-:-:S03]  /*0870*/  SEL R4, RZ, 0x1, !P0 ;  /* 0x00000001ff047807 */ /* 0x000fc60004000000 */
[----:B------:R-:W-:Y:S02]  /*0880*/  @!P2 IMAD.MOV.U32 R2, RZ, RZ, R6 ;  /* 0x000000ffff02a224 */ /* 0x000fe400078e0006 */
[----:B------:R-:W-:Y:S01]  /*0890*/  @!P2 IMAD.MOV.U32 R3, RZ, RZ, R7 ;  /* 0x000000ffff03a224 */ /* 0x000fe200078e0007 */
[----:B------:R-:W-:Y:S01]  /*08a0*/  SEL R4, R4, 0x2, P1 ;  /* 0x0000000204047807 */ /* 0x000fe20000800000 */
[----:B------:R0:W2:Y:S01]  /*08b0*/  @!UP1 SYNCS.EXCH.64 URZ, [UR6+0x1d8], UR4 ;  /* 0x0001d804063f95b2 */ /* 0x0000a20008000100 */
[----:B------:R-:W-:Y:S01]  /*08c0*/  NOP ;  /* 0x0000000000007918 */ /* 0x000fe20000000000 */
[----:B--2---:R-:W-:Y:S06]  /*08d0*/  BAR.SYNC.DEFER_BLOCKING 0x0 ;  /* 0x0000000000007b1d */ /* 0x004fec0000010000 */
[----:B------:R-:W-:Y:S05]  /*08e0*/  @!P3 BRA `(.L_x_4) ;  /* 0x000000740034b947 */ /* 0x000fea0003800000 */
[----:B------:R-:W-:-:S13]  /*08f0*/  ISETP.GT.U32.AND P0, PT, R11, 0x1, PT ;  /* 0x000000010b00780c */ /* 0x000fda0003f04070 */
[----:B0-----:R-:W-:Y:S05]  /*0900*/  @P0 EXIT ;  /* 0x000000000000094d */ /* 0x001fea0003800000 */
[----:B------:R-:W-:Y:S01]  /*0910*/  ULDC.64 UR4, c[0x0][0x650] ;  /* 0x0001940000047ab9 */ /* 0x000fe20000000a00 */
[----:B------:R-:W-:Y:S01]  /*0920*/  PRMT R12, RZ, 0x7610, R12 ;  /* 0x00007610ff0c7816 */ /* 0x000fe2000000000c */
[----:B------:R-:W-:Y:S01]  /*0930*/  IMAD.MOV.U32 R6, RZ, RZ, -0x1 ;  /* 0xffffffffff067424 */ /* 0x000fe200078e00ff */
[----:B------:R-:W-:Y:S01]  /*0940*/  ISETP.GE.U32.AND P0, PT, R2, UR4, PT ;  /* 0x0000000402007c0c */ /* 0x000fe2000bf06070 */
[----:B------:R-:W-:Y:S02]  /*0950*/  IMAD.MOV.U32 R7, RZ, RZ, -0x1 ;  /* 0xffffffffff077424 */ /* 0x000fe400078e00ff */
[----:B------:R-:W-:Y:S01]  /*0960*/  IMAD.MOV.U32 R5, RZ, RZ, -0x1 ;  /* 0xffffffffff057424 */ /* 0x000fe200078e00ff */
[----:B------:R-:W-:-:S13]  /*0970*/  ISETP.GE.U32.AND.EX P0, PT, R3, UR5, PT, P0 ;  /* 0x0000000503007c0c */ /* 0x000fda000bf06100 */
[----:B------:R-:W-:Y:S05]  /*0980*/  @P0 BRA `(.L_x_5) ;  /* 0x00000004005c0947 */ /* 0x000fea0003800000 */
[----:B------:R-:W0:Y:S01]  /*0990*/  LDC.64 R16, c[0x0][0x628] ;  /* 0x00018a00ff107b82 */ /* 0x000e220000000a00 */
[----:B------:R-:W-:Y:S02]  /*09a0*/  IMAD.MOV.U32 R6, RZ, RZ, R2 ;  /* 0x000000ffff067224 */ /* 0x000fe400078e0002 */
[----:B------:R-:W-:-:S05]  /*09b0*/  IMAD.MOV.U32 R7, RZ, RZ, R3 ;  /* 0x000000ffff077224 */ /* 0x000fca00078e0003 */
[----:B------:R-:W1:Y:S08]  /*09c0*/  LDC R18, c[0x0][0x630] ;  /* 0x00018c00ff127b82 */ /* 0x000e700000000800 */
[----:B------:R-:W2:Y:S01]  /*09d0*/  LDC.64 R20, c[0x0][0x620] ;  /* 0x00018800ff147b82 */ /* 0x000ea20000000a00 */
[----:B0-----:R-:W-:-:S04]  /*09e0*/  ISETP.NE.U32.AND P0, PT, R16, RZ, PT ;  /* 0x000000ff1000720c */ /* 0x001fc80003f05070 */
[----:B------:R-:W-:-:S13]  /*09f0*/  ISETP.NE.AND.EX P0, PT, R17, RZ, PT, P0 ;  /* 0x000000ff1100720c */ /* 0x000fda0003f05300 */
[----:B-12---:R-:W-:Y:S05]  /*0a00*/  @!P0 BRA `(.L_x_6) ;  /* 0x0000000000288947 */ /* 0x006fea0003800000 */
[----:B------:R-:W0:Y:S02]  /*0a10*/  LDC R5, c[0x0][0x634] ;  /* 0x00018d00ff057b82 */ /* 0x000e240000000800 */
[----:B0-----:R-:W-:-:S05]  /*0a20*/  IADD3 R5, P0, R2, R5, RZ ;  /* 0x0000000502057210 */ /* 0x001fca0007f1e0ff */
[----:B------:R-:W-:-:S04]  /*0a30*/  IMAD.X R11, RZ, RZ, R3, P0 ;  /* 0x000000ffff0b7224 */ /* 0x000fc800000e0603 */
[----:B------:R-:W-:-:S04]  /*0a40*/  IMAD.WIDE.U32 R6, R11, R16, RZ ;  /* 0x000000100b067225 */ /* 0x000fc800078e00ff */
[----:B------:R-:W-:-:S04]  /*0a50*/  IMAD.WIDE.U32 R12, P0, R5, R17, R6 ;  /* 0x00000011050c7225 */ /* 0x000fc80007800006 */
[----:B------:R-:W-:-:S04]  /*0a60*/  IMAD.WIDE.U32 R6, R5, R16, RZ ;  /* 0x0000001005067225 */ /* 0x000fc800078e00ff */
[----:B------:R-:W-:Y:S01]  /*0a70*/  IMAD.X R15, RZ, RZ, RZ, P0 ;  /* 0x000000ffff0f7224 */ /* 0x000fe200000e06ff */
[----:B------:R-:W-:Y:S01]  /*0a80*/  IADD3 RZ, P0, R7, R12, RZ ;  /* 0x0000000c07ff7210 */ /* 0x000fe20007f1e0ff */
[----:B------:R-:W-:-:S04]  /*0a90*/  IMAD.MOV.U32 R14, RZ, RZ, R13 ;  /* 0x000000ffff0e7224 */ /* 0x000fc800078e000d */
[----:B------:R-:W-:-:S08]  /*0aa0*/  IMAD.WIDE.U32.X R6, R11, R17, R14, P0 ;  /* 0x000000110b067225 */ /* 0x000fd000000e040e */
.L_x_6:
[--C-:B------:R-:W-:Y:S01]  /*0ab0*/  SHF.R.U64 R26, R6, R18, R7.reuse ;  /* 0x00000012061a7219 */ /* 0x100fe20000001207 */
[----:B------:R-:W0:Y:S01]  /*0ac0*/  LDC.64 R22, c[0x0][0x640] ;  /* 0x00019000ff167b82 */ /* 0x000e220000000a00 */
[----:B------:R-:W-:Y:S01]  /*0ad0*/  I2FP.F32.U32 R5, R8 ;  /* 0x0000000800057245 */ /* 0x000fe20000201000 */
[----:B------:R-:W-:Y:S01]  /*0ae0*/  ULDC UR4, c[0x0][0x150] ;  /* 0x0000540000047ab9 */ /* 0x000fe20000000800 */
[----:B------:R-:W-:Y:S02]  /*0af0*/  SHF.R.U32.HI R6, RZ, R18, R7 ;  /* 0x00000012ff067219 */ /* 0x000fe40000011607 */
[----:B------:R-:W-:Y:S01]  /*0b00*/  IADD3 R11, P0, RZ, -R26, RZ ;  /* 0x8000001aff0b7210 */ /* 0x000fe20007f1e0ff */
[----:B------:R-:W-:Y:S01]  /*0b10*/  FMUL R5, R5, UR4 ;  /* 0x0000000405057c20 */ /* 0x000fe20008400000 */
[----:B------:R-:W-:Y:S01]  /*0b20*/  ULDC UR4, c[0x0][0x154] ;  /* 0x0000550000047ab9 */ /* 0x000fe20000000800 */
[----:B------:R-:W1:Y:S02]  /*0b30*/  LDC R14, c[0x0][0x618] ;  /* 0x00018600ff0e7b82 */ /* 0x000e640000000800 */
[----:B------:R-:W-:-:S02]  /*0b40*/  IMAD.X R13, RZ, RZ, ~R6, P0 ;  /* 0x000000ffff0d7224 */ /* 0x000fc400000e0e06 */
[----:B------:R-:W2:Y:S01]  /*0b50*/  F2I.U32.TRUNC.NTZ R5, R5 ;  /* 0x0000000500057305 */ /* 0x000ea2000020f000 */
[----:B------:R-:W-:-:S03]  /*0b60*/  IMAD.WIDE.U32 R6, R11, R20, R2 ;  /* 0x000000140b067225 */ /* 0x000fc600078e0002 */
[----:B------:R-:W3:Y:S01]  /*0b70*/  LDC R9, c[0x0][0x144] ;  /* 0x00005100ff097b82 */ /* 0x000ee20000000800 */
[----:B------:R-:W-:-:S04]  /*0b80*/  IMAD R12, R13, R20, RZ ;  /* 0x000000140d0c7224 */ /* 0x000fc800078e02ff */
[----:B------:R-:W-:Y:S02]  /*0b90*/  IMAD R11, R11, R21, R12 ;  /* 0x000000150b0b7224 */ /* 0x000fe400078e020c */
[----:B------:R-:W-:Y:S01]  /*0ba0*/  IMAD.MOV.U32 R12, RZ, RZ, 0x1 ;  /* 0x00000001ff0c7424 */ /* 0x000fe200078e00ff */
[----:B------:R-:W4:Y:S01]  /*0bb0*/  LDC R18, c[0x0][0x608] ;  /* 0x00018200ff127b82 */ /* 0x000f220000000800 */
[----:B------:R-:W-:Y:S01]  /*0bc0*/  IMAD.IADD R11, R7, 0x1, R11 ;  /* 0x00000001070b7824 */ /* 0x000fe200078e020b */
[----:B0-----:R-:W-:Y:S01]  /*0bd0*/  ISETP.NE.U32.AND P0, PT, R22, RZ, PT ;  /* 0x000000ff1600720c */ /* 0x001fe20003f05070 */
[----:B--2---:R-:W-:-:S03]  /*0be0*/  IMAD.MOV R7, RZ, RZ, -R5 ;  /* 0x000000ffff077224 */ /* 0x004fc600078e0a05 */
[----:B------:R-:W-:Y:S02]  /*0bf0*/  ISETP.NE.AND.EX P0, PT, R23, RZ, PT, P0 ;  /* 0x000000ff1700720c */ /* 0x000fe40003f05300 */
[----:B------:R-:W0:Y:S01]  /*0c00*/  LDC R13, c[0x0][0x658] ;  /* 0x00019600ff0d7b82 */ /* 0x000e220000000800 */
[--C-:B-1----:R-:W-:Y:S02]  /*0c10*/  SHF.R.U64 R16, R6, R14, R11.reuse ;  /* 0x0000000e06107219 */ /* 0x102fe4000000120b */
[----:B------:R-:W-:Y:S02]  /*0c20*/  I2FP.F32.U32 R6, R10 ;  /* 0x0000000a00067245 */ /* 0x000fe40000201000 */
[----:B------:R-:W-:-:S03]  /*0c30*/  SHF.R.U32.HI R11, RZ, R14, R11 ;  /* 0x0000000eff0b7219 */ /* 0x000fc6000001160b */
[----:B------:R-:W1:Y:S01]  /*0c40*/  LDC R17, c[0x0][0x148] ;  /* 0x00005200ff117b82 */ /* 0x000e620000000800 */
[----:B---3--:R-:W-:Y:S02]  /*0c50*/  IMAD R5, R9, R7, R8 ;  /* 0x0000000709057224 */ /* 0x008fe400078e0208 */
[----:B------:R-:W-:Y:S01]  /*0c60*/  FMUL R7, R6, UR4 ;  /* 0x0000000406077c20 */ /* 0x000fe20008400000 */
[----:B------:R-:W-:-:S03]  /*0c70*/  IMAD.MOV.U32 R6, RZ, RZ, -0x1 ;  /* 0xffffffffff067424 */ /* 0x000fc600078e00ff */
[----:B------:R2:W3:Y:S01]  /*0c80*/  F2I.U32.TRUNC.NTZ R15, R7 ;  /* 0x00000007000f7305 */ /* 0x0004e2000020f000 */
[----:B------:R-:W1:Y:S01]  /*0c90*/  LDC R21, c[0x0][0x600] ;  /* 0x00018000ff157b82 */ /* 0x000e620000000800 */
[-CC-:B----4-:R-:W-:Y:S02]  /*0ca0*/  SHF.R.U64 R27, R16, R18.reuse, R11.reuse ;  /* 0x00000012101b7219 */ /* 0x190fe4000000120b */
[----:B------:R-:W-:-:S05]  /*0cb0*/  SHF.R.U32.HI R8, RZ, R18, R11 ;  /* 0x00000012ff087219 */ /* 0x000fca000001160b */
[----:B------:R-:W4:Y:S01]  /*0cc0*/  LDC R20, c[0x0][0x648] ;  /* 0x00019200ff147b82 */ /* 0x000f220000000800 */
[-CC-:B0-----:R-:W-:Y:S02]  /*0cd0*/  SHF.R.U64 R18, R27, R13.reuse, R8.reuse ;  /* 0x0000000d1b127219 */ /* 0x181fe40000001208 */
[-C--:B------:R-:W-:Y:S02]  /*0ce0*/  SHF.L.U32 R6, R6, R13.reuse, RZ ;  /* 0x0000000d06067219 */ /* 0x080fe400000006ff */
[-C--:B------:R-:W-:Y:S02]  /*0cf0*/  SHF.R.U32.HI R8, RZ, R13.reuse, R8 ;  /* 0x0000000dff087219 */ /* 0x080fe40000011608 */
[----:B------:R-:W-:Y:S01]  /*0d00*/  LOP3.LUT R14, RZ, R6, RZ, 0x33, !PT ;  /* 0x00000006ff0e7212 */ /* 0x000fe200078e33ff */
[----:B------:R-:W0:Y:S01]  /*0d10*/  LDC R25, c[0x0][0x638] ;  /* 0x00018e00ff197b82 */ /* 0x000e220000000800 */
[----:B------:R-:W-:Y:S01]  /*0d20*/  SHF.L.U32 R11, R12, R13, RZ ;  /* 0x0000000d0c0b7219 */ /* 0x000fe200000006ff */
[----:B------:R-:W-:-:S02]  /*0d30*/  IMAD.MOV.U32 R6, RZ, RZ, R18 ;  /* 0x000000ffff067224 */ /* 0x000fc400078e0012 */
[----:B--2---:R-:W-:-:S04]  /*0d40*/  IMAD.MOV.U32 R7, RZ, RZ, R8 ;  /* 0x000000ffff077224 */ /* 0x004fc800078e0008 */
[----:B------:R-:W2:Y:S01]  /*0d50*/  LDC R24, c[0x0][0x610] ;  /* 0x00018400ff187b82 */ /* 0x000ea20000000800 */
[----:B---3--:R-:W-:Y:S05]  /*0d60*/  @!P0 BRA `(.L_x_7) ;  /* 0x0000000000288947 */ /* 0x008fea0003800000 */
[----:B------:R-:W3:Y:S02]  /*0d70*/  LDC R13, c[0x0][0x64c] ;  /* 0x00019300ff0d7b82 */ /* 0x000ee40000000800 */
[----:B---3--:R-:W-:-:S05]  /*0d80*/  IADD3 R13, P0, R18, R13, RZ ;  /* 0x0000000d120d7210 */ /* 0x008fca0007f1e0ff */
        /* <DEDUP_REMOVED lines=8> */
.L_x_7:
[----:B----4-:R-:W-:Y:S01]  /*0e10*/  SHF.R.U64 R6, R6, R20, R7 ;  /* 0x0000001406067219 */ /* 0x010fe20000001207 */
[----:B-1----:R-:W-:Y:S01]  /*0e20*/  VIADD R7, R21, 0xffffffff ;  /* 0xffffffff15077836 */ /* 0x002fe20000000000 */
[----:B------:R-:W-:Y:S01]  /*0e30*/  LOP3.LUT R14, R27, R14, RZ, 0xc0, !PT ;  /* 0x0000000e1b0e7212 */ /* 0x000fe200078ec0ff */
[----:B------:R-:W-:Y:S02]  /*0e40*/  IMAD.MOV R15, RZ, RZ, -R15 ;  /* 0x000000ffff0f7224 */ /* 0x000fe400078e0a0f */
[----:B------:R-:W-:Y:S01]  /*0e50*/  IMAD.MOV R8, RZ, RZ, -R6 ;  /* 0x000000ffff087224 */ /* 0x000fe200078e0a06 */
[----:B------:R-:W-:Y:S01]  /*0e60*/  LOP3.LUT R7, R16, R7, RZ, 0xc0, !PT ;  /* 0x0000000710077212 */ /* 0x000fe200078ec0ff */
[----:B------:R-:W-:Y:S02]  /*0e70*/  IMAD R14, R11, R6, R14 ;  /* 0x000000060b0e7224 */ /* 0x000fe400078e020e */
[----:B------:R-:W-:Y:S02]  /*0e80*/  @P2 IMAD R5, R17, R15, R10 ;  /* 0x0000000f11052224 */ /* 0x000fe400078e020a */
[----:B0-----:R-:W-:-:S02]  /*0e90*/  IMAD R6, R8, R25, R18 ;  /* 0x0000001908067224 */ /* 0x001fc400078e0212 */
[----:B--2---:R-:W-:Y:S02]  /*0ea0*/  IMAD R5, R14, R24, R5 ;  /* 0x000000180e057224 */ /* 0x004fe400078e0205 */
[----:B------:R-:W-:Y:S02]  /*0eb0*/  IMAD R6, R6, R21, R7 ;  /* 0x0000001506067224 */ /* 0x000fe400078e0207 */
[----:B------:R-:W-:-:S03]  /*0ec0*/  IMAD.MOV.U32 R12, RZ, RZ, 0x1 ;  /* 0x00000001ff0c7424 */ /* 0x000fc600078e00ff */
[----:B------:R-:W-:Y:S02]  /*0ed0*/  SEL R7, R6, R5, !P2 ;  /* 0x0000000506077207 */ /* 0x000fe40005000000 */
[----:B------:R-:W-:Y:S01]  /*0ee0*/  SEL R6, R5, R6, !P2 ;  /* 0x0000000605067207 */ /* 0x000fe20005000000 */
[----:B------:R-:W-:-:S07]  /*0ef0*/  IMAD.MOV.U32 R5, RZ, RZ, R26 ;  /* 0x000000ffff057224 */ /* 0x000fce00078e001a */
.L_x_5:
[----:B------:R-:W-:-:S08]  /*0f00*/  NOP ;  /* 0x0000000000007918 */ /* 0x000fd00000000000 */
[----:B------:R-:W0:Y:S02]  /*0f10*/  USETMAXREG.TRY_ALLOC.CTAPOOL UP0, 0xe8 ;  /* 0x000000e8000079c8 */ /* 0x000e240008000600 */
[----:B0-----:R-:W-:-:S13]  /*0f20*/  PLOP3.LUT P0, PT, PT, PT, UP0, 0x80, 0x0 ;  /* 0x000000000000781c */ /* 0x001fda0003f0f008 */
[----:B------:R-:W-:Y:S05]  /*0f30*/  @!P0 BRA `(.L_x_5) ;  /* 0xfffffffc00f08947 */ /* 0x000fea000383ffff */
[----:B------:R-:W-:Y:S01]  /*0f40*/  ULDC.64 UR4, c[0x0][0x598] ;  /* 0x0001660000047ab9 */ /* 0x000fe20000000a00 */
[----:B------:R-:W-:Y:S01]  /*0f50*/  ULDC.64 UR18, c[0x0][0x208] ;  /* 0x0000820000127ab9 */ /* 0x000fe20000000a00 */
[----:B------:R-:W-:-:S04]  /*0f60*/  ISETP.NE.U32.AND P0, PT, RZ, UR4, PT ;  /* 0x00000004ff007c0c */ /* 0x000fc8000bf05070 */
[----:B------:R-:W-:-:S13]  /*0f70*/  ISETP.NE.AND.EX P0, PT, RZ, UR5, PT, P0 ;  /* 0x00000005ff007c0c */ /* 0x000fda000bf05300 */
[----:B------:R-:W-:Y:S05]  /*0f80*/  @!P0 BRA `(.L_x_8) ;  /* 0x00000000001c8947 */ /* 0x000fea0003800000 */
[----:B------:R-:W0:Y:S02]  /*0f90*/  LDC.64 R8, c[0x0][0x598] ;  /* 0x00016600ff087b82 */ /* 0x000e240000000a00 */
[----:B0-----:R-:W2:Y:S02]  /*0fa0*/  LDG.E.64 R8, desc[UR18][R8.64] ;  /* 0x0000001208087981 */ /* 0x001ea4000c1e1b00 */
[----:B--2---:R-:W-:-:S04]  /*0fb0*/  ISETP.NE.U32.AND P0, PT, R8, RZ, PT ;  /* 0x000000ff0800720c */ /* 0x004fc80003f05070 */
[----:B------:R-:W-:-:S13]  /*0fc0*/  ISETP.NE.AND.EX P0, PT, R9, RZ, PT, P0 ;  /* 0x000000ff0900720c */ /* 0x000fda0003f05300 */
[----:B------:R-:W-:Y:S05]  /*0fd0*/  @!P0 BRA `(.L_x_8) ;  /* 0x0000000000088947 */ /* 0x000fea0003800000 */
[----:B------:R0:W5:Y:S01]  /*0fe0*/  LD.E R8, desc[UR18][R8.64] ;  /* 0x0000001208087980 */ /* 0x000162000c101900 */
[----:B------:R-:W-:Y:S05]  /*0ff0*/  BRA `(.L_x_9) ;  /* 0x0000000000207947 */ /* 0x000fea0003800000 */
.L_x_8:
[----:B------:R-:W-:Y:S02]  /*1000*/  ULDC.64 UR4, c[0x0][0x588] ;  /* 0x0001620000047ab9 */ /* 0x000fe40000000a00 */
[----:B------:R-:W-:-:S04]  /*1010*/  ISETP.NE.U32.AND P0, PT, RZ, UR4, PT ;  /* 0x00000004ff007c0c */ /* 0x000fc8000bf05070 */
[----:B------:R-:W-:-:S13]  /*1020*/  ISETP.NE.AND.EX P0, PT, RZ, UR5, PT, P0 ;  /* 0x00000005ff007c0c */ /* 0x000fda000bf05300 */
[----:B------:R-:W-:Y:S05]  /*1030*/  @!P0 BRA `(.L_x_10) ;  /* 0x00000000000c8947 */ /* 0x000fea0003800000 */
[----:B------:R-:W0:Y:S02]  /*1040*/  LDC.64 R8, c[0x0][0x588] ;  /* 0x00016200ff087b82 */ /* 0x000e240000000a00 */
[----:B0-----:R1:W5:Y:S01]  /*1050*/  LDG.E R8, desc[UR18][R8.64] ;  /* 0x0000001208087981 */ /* 0x001362000c1e1900 */
[----:B------:R-:W-:Y:S05]  /*1060*/  BRA `(.L_x_9) ;  /* 0x0000000000047947 */ /* 0x000fea0003800000 */
.L_x_10:
[----:B------:R-:W2:Y:S02]  /*1070*/  LDC R8, c[0x0][0x580] ;  /* 0x00016000ff087b82 */ /* 0x000ea40000000800 */
.L_x_9:
[----:B------:R-:W-:Y:S02]  /*1080*/  ULDC.64 UR4, c[0x0][0x5a0] ;  /* 0x0001680000047ab9 */ /* 0x000fe40000000a00 */
[----:B------:R-:W-:-:S04]  /*1090*/  ISETP.NE.U32.AND P0, PT, RZ, UR4, PT ;  /* 0x00000004ff007c0c */ /* 0x000fc8000bf05070 */
[----:B------:R-:W-:-:S13]  /*10a0*/  ISETP.NE.AND.EX P0, PT, RZ, UR5, PT, P0 ;  /* 0x00000005ff007c0c */ /* 0x000fda000bf05300 */
[----:B------:R-:W-:Y:S05]  /*10b0*/  @!P0 BRA `(.L_x_11) ;  /* 0x00000000001c8947 */ /* 0x000fea0003800000 */
[----:B------:R-:W3:Y:S02]  /*10c0*/  LDC.64 R10, c[0x0][0x5a0] ;  /* 0x00016800ff0a7b82 */ /* 0x000ee40000000a00 */
[----:B---3--:R-:W3:Y:S02]  /*10d0*/  LDG.E.64 R10, desc[UR18][R10.64] ;  /* 0x000000120a0a7981 */ /* 0x008ee4000c1e1b00 */
[----:B---3--:R-:W-:-:S04]  /*10e0*/  ISETP.NE.U32.AND P0, PT, R10, RZ, PT ;  /* 0x000000ff0a00720c */ /* 0x008fc80003f05070 */
[----:B------:R-:W-:-:S13]  /*10f0*/  ISETP.NE.AND.EX P0, PT, R11, RZ, PT, P0 ;  /* 0x000000ff0b00720c */ /* 0x000fda0003f05300 */
[----:B------:R-:W-:Y:S05]  /*1100*/  @!P0 BRA `(.L_x_11) ;  /* 0x0000000000088947 */ /* 0x000fea0003800000 */
[----:B01----:R0:W5:Y:S01]  /*1110*/  LD.E R9, desc[UR18][R10.64] ;  /* 0x000000120a097980 */ /* 0x003162000c101900 */
[----:B------:R-:W-:Y:S05]  /*1120*/  BRA `(.L_x_12) ;  /* 0x0000000000207947 */ /* 0x000fea0003800000 */
.L_x_11:
[----:B------:R-:W-:Y:S02]  /*1130*/  ULDC.64 UR4, c[0x0][0x590] ;  /* 0x0001640000047ab9 */ /* 0x000fe40000000a00 */
[----:B------:R-:W-:-:S04]  /*1140*/  ISETP.NE.U32.AND P0, PT, RZ, UR4, PT ;  /* 0x00000004ff007c0c */ /* 0x000fc8000bf05070 */
[----:B------:R-:W-:-:S13]  /*1150*/  ISETP.NE.AND.EX P0, PT, RZ, UR5, PT, P0 ;  /* 0x00000005ff007c0c */ /* 0x000fda000bf05300 */
[----:B------:R-:W-:Y:S05]  /*1160*/  @!P0 BRA `(.L_x_13) ;  /* 0x00000000000c8947 */ /* 0x000fea0003800000 */
[----:B------:R-:W0:Y:S02]  /*1170*/  LDC.64 R10, c[0x0][0x590] ;  /* 0x00016400ff0a7b82 */ /* 0x000e240000000a00 */
[----:B01----:R1:W5:Y:S01]  /*1180*/  LDG.E R9, desc[UR18][R10.64] ;  /* 0x000000120a097981 */ /* 0x003362000c1e1900 */
[----:B------:R-:W-:Y:S05]  /*1190*/  BRA `(.L_x_12) ;  /* 0x0000000000047947 */ /* 0x000fea0003800000 */
.L_x_13:
[----:B01----:R-:W3:Y:S02]  /*11a0*/  LDC R9, c[0x0][0x584] ;  /* 0x00016100ff097b82 */ /* 0x003ee40000000800 */
.L_x_12:
[----:B------:R-:W-:-:S13]  /*11b0*/  LOP3.LUT P0, RZ, R12, 0xff, RZ, 0xc0, !PT ;  /* 0x000000ff0cff7812 */ /* 0x000fda000780c0ff */
[----:B------:R-:W-:Y:S05]  /*11c0*/  @!P0 EXIT ;  /* 0x000000000000894d */ /* 0x000fea0003800000 */
[----:B------:R-:W-:Y:S01]  /*11d0*/  ULDC UR4, c[0x0][0x28c] ;  /* 0x0000a30000047ab9 */ /* 0x000fe20000000800 */
[----:B------:R-:W-:Y:S01]  /*11e0*/  LOP3.LUT R138, R4, 0x1, RZ, 0xfc, !PT ;  /* 0x00000001048a7812 */ /* 0x000fe200078efcff */
[----:B------:R-:W-:-:S04]  /*11f0*/  UIADD3 UR4, UR4, 0x1f, URZ ;  /* 0x0000001f04047890 */ /* 0x000fc8000fffe03f */
[----:B------:R-:W-:-:S04]  /*1200*/  USHF.R.S32.HI UR5, URZ, 0x1f, UR4 ;  /* 0x0000001f3f057899 */ /* 0x000fc80008011404 */
[----:B------:R-:W-:-:S03]  /*1210*/  ULEA.HI UR5, UR5, UR4, URZ, 0x5 ;  /* 0x0000000405057291 */ /* 0x000fc6000f8f283f */
[----:B------:R-:W-:Y:S01]  /*1220*/  UMOV UR4, URZ ;  /* 0x0000003f00047c82 */ /* 0x000fe20008000000 */
[----:B------:R-:W-:-:S03]  /*1230*/  USHF.R.S32.HI UR9, URZ, 0x5, UR5 ;  /* 0x000000053f097899 */ /* 0x000fc60008011405 */
[----:B------:R-:W-:-:S09]  /*1240*/  UMOV UR5, URZ ;  /* 0x0000003f00057c82 */ /* 0x000fd20008000000 */
.L_x_166:
[----:B01----:R-:W-:Y:S01]  /*1250*/  LOP3.LUT R10, R0, 0x80, RZ, 0xc0, !PT ;  /* 0x00000080000a7812 */ /* 0x003fe200078ec0ff */
[----:B------:R-:W0:Y:S01]  /*1260*/  S2UR UR13, SR_CgaCtaId ;  /* 0x00000000000d79c3 */ /* 0x000e220000008800 */
[----:B------:R-:W-:Y:S01]  /*1270*/  UMOV UR12, 0x400 ;  /* 0x00000400000c7882 */ /* 0x000fe20000000000 */
[----:B------:R-:W-:Y:S01]  /*1280*/  UMOV UR6, URZ ;  /* 0x0000003f00067c82 */ /* 0x000fe20008000000 */
[----:B------:R-:W-:Y:S01]  /*1290*/  SHF.R.U32.HI R10, RZ, 0x7, R10 ;  /* 0x00000007ff0a7819 */ /* 0x000fe2000001160a */
[----:B------:R-:W-:Y:S01]  /*12a0*/  UMOV UR7, URZ ;  /* 0x0000003f00077c82 */ /* 0x000fe20008000000 */
[----:B------:R-:W-:Y:S01]  /*12b0*/  UMOV UR16, UR5 ;  /* 0x0000000500107c82 */ /* 0x000fe20008000000 */
[----:B------:R-:W-:Y:S02]  /*12c0*/  CS2R R14, SRZ ;  /* 0x00000000000e7805 */ /* 0x000fe4000001ff00 */
[----:B------:R-:W-:Y:S01]  /*12d0*/  CS2R R12, SRZ ;  /* 0x00000000000c7805 */ /* 0x000fe2000001ff00 */
[----:B------:R-:W1:Y:S01]  /*12e0*/  LDC R11, c[0x0][0x28c] ;  /* 0x0000a300ff0b7b82 */ /* 0x000e620000000800 */
[----:B------:R-:W4:Y:S01]  /*12f0*/  SHFL.IDX PT, R10, R10, RZ, 0x1f ;  /* 0x00001fff0a0a7589 */ /* 0x000f2200000e0000 */
[----:B------:R-:W-:-:S02]  /*1300*/  CS2R R16, SRZ ;  /* 0x0000000000107805 */ /* 0x000fc4000001ff00 */
[----:B------:R-:W-:Y:S02]  /*1310*/  CS2R R18, SRZ ;  /* 0x0000000000127805 */ /* 0x000fe4000001ff00 */
[----:B------:R-:W-:Y:S02]  /*1320*/  CS2R R20, SRZ ;  /* 0x0000000000147805 */ /* 0x000fe4000001ff00 */
[----:B------:R-:W-:Y:S02]  /*1330*/  CS2R R22, SRZ ;  /* 0x0000000000167805 */ /* 0x000fe4000001ff00 */
[----:B------:R-:W-:Y:S02]  /*1340*/  CS2R R88, SRZ ;  /* 0x0000000000587805 */ /* 0x000fe4000001ff00 */
[----:B------:R-:W-:Y:S02]  /*1350*/  CS2R R90, SRZ ;  /* 0x00000000005a7805 */ /* 0x000fe4000001ff00 */
        /* <DEDUP_REMOVED lines=16> */
[----:B-1----:R-:W-:Y:S02]  /*1460*/  ISETP.GE.AND P0, PT, R11, 0x1, PT ;  /* 0x000000010b00780c */ /* 0x002fe40003f06270 */
[----:B------:R-:W-:Y:S02]  /*1470*/  CS2R R124, SRZ ;  /* 0x00000000007c7805 */ /* 0x000fe4000001ff00 */
[----:B----4-:R-:W-:-:S02]  /*1480*/  R2UR UR8, R10 ;  /* 0x000000000a0872ca */ /* 0x010fc400000e0000 */
[----:B------:R-:W-:Y:S02]  /*1490*/  CS2R R126, SRZ ;  /* 0x00000000007e7805 */ /* 0x000fe4000001ff00 */
[----:B------:R-:W-:Y:S02]  /*14a0*/  CS2R R128, SRZ ;  /* 0x0000000000807805 */ /* 0x000fe4000001ff00 */
[----:B------:R-:W-:Y:S02]  /*14b0*/  CS2R R130, SRZ ;  /* 0x0000000000827805 */ /* 0x000fe4000001ff00 */
[----:B------:R-:W-:Y:S02]  /*14c0*/  CS2R R132, SRZ ;  /* 0x0000000000847805 */ /* 0x000fe4000001ff00 */
[----:B------:R-:W-:Y:S02]  /*14d0*/  CS2R R134, SRZ ;  /* 0x0000000000867805 */ /* 0x000fe4000001ff00 */
[----:B------:R-:W-:Y:S01]  /*14e0*/  CS2R R136, SRZ ;  /* 0x0000000000887805 */ /* 0x000fe2000001ff00 */
[----:B------:R-:W-:Y:S01]  /*14f0*/  IMAD.MOV.U32 R139, RZ, RZ, RZ ;  /* 0x000000ffff8b7224 */ /* 0x000fe200078e00ff */
[----:B------:R-:W-:Y:S01]  /*1500*/  CS2R R24, SRZ ;  /* 0x0000000000187805 */ /* 0x000fe2000001ff00 */
[----:B------:R-:W-:Y:S01]  /*1510*/  IMAD.MOV.U32 R141, RZ, RZ, RZ ;  /* 0x000000ffff8d7224 */ /* 0x000fe200078e00ff */
[----:B---3--:R-:W-:Y:S01]  /*1520*/  CS2R R26, SRZ ;  /* 0x00000000001a7805 */ /* 0x008fe2000001ff00 */
[----:B------:R-:W-:Y:S01]  /*1530*/  IMAD.U32 R142, RZ, RZ, UR4 ;  /* 0x00000004ff8e7e24 */ /* 0x000fe2000f8e00ff */
[----:B------:R-:W-:Y:S01]  /*1540*/  CS2R R28, SRZ ;  /* 0x00000000001c7805 */ /* 0x000fe2000001ff00 */
[----:B------:R-:W-:Y:S01]  /*1550*/  ULEA.HI UR10, UR8, UR8, URZ, 0x1 ;  /* 0x00000008080a7291 */ /* 0x000fe2000f8f083f */
[----:B------:R-:W-:-:S02]  /*1560*/  CS2R R30, SRZ ;  /* 0x00000000001e7805 */ /* 0x000fc4000001ff00 */
[----:B------:R-:W-:Y:S02]  /*1570*/  CS2R R32, SRZ ;  /* 0x0000000000207805 */ /* 0x000fe4000001ff00 */
[----:B------:R-:W-:Y:S01]  /*1580*/  CS2R R34, SRZ ;  /* 0x0000000000227805 */ /* 0x000fe2000001ff00 */
[----:B------:R-:W-:Y:S01]  /*1590*/  ULOP3.LUT UR11, UR10, 0x1ffffe, URZ, 0xc0, !UPT ;  /* 0x001ffffe0a0b7892 */ /* 0x000fe2000f8ec03f */
[----:B------:R-:W-:Y:S01]  /*15a0*/  CS2R R36, SRZ ;  /* 0x0000000000247805 */ /* 0x000fe2000001ff00 */
[----:B0-----:R-:W-:Y:S01]  /*15b0*/  ULEA UR10, UR13, UR12, 0x18 ;  /* 0x0000000c0d0a7291 */ /* 0x001fe2000f8ec03f */
[----:B------:R-:W-:Y:S01]  /*15c0*/  CS2R R38, SRZ ;  /* 0x0000000000267805 */ /* 0x000fe2000001ff00 */
[----:B------:R-:W-:Y:S01]  /*15d0*/  UIADD3 UR11, UR8, -UR11, URZ ;  /* 0x8000000b080b7290 */ /* 0x000fe2000fffe03f */
[----:B------:R-:W-:Y:S02]  /*15e0*/  CS2R R40, SRZ ;  /* 0x0000000000287805 */ /* 0x000fe4000001ff00 */
[----:B------:R-:W-:Y:S01]  /*15f0*/  CS2R R42, SRZ ;  /* 0x00000000002a7805 */ /* 0x000fe2000001ff00 */
[----:B------:R-:W-:Y:S01]  /*1600*/  UMOV UR8, URZ ;  /* 0x0000003f00087c82 */ /* 0x000fe20008000000 */
[----:B------:R-:W-:Y:S01]  /*1610*/  ULEA UR11, UR11, UR10, 0xb ;  /* 0x0000000a0b0b7291 */ /* 0x000fe2000f8e583f */
[----:B------:R-:W-:-:S02]  /*1620*/  CS2R R44, SRZ ;  /* 0x00000000002c7805 */ /* 0x000fc4000001ff00 */
[----:B------:R-:W-:Y:S02]  /*1630*/  CS2R R46, SRZ ;  /* 0x00000000002e7805 */ /* 0x000fe4000001ff00 */
[----:B------:R-:W-:Y:S01]  /*1640*/  CS2R R48, SRZ ;  /* 0x0000000000307805 */ /* 0x000fe2000001ff00 */
[----:B------:R-:W-:Y:S01]  /*1650*/  UIADD3 UR11, UR11, 0x280, URZ ;  /* 0x000002800b0b7890 */ /* 0x000fe2000fffe03f */
[----:B------:R-:W-:Y:S02]  /*1660*/  CS2R R50, SRZ ;  /* 0x0000000000327805 */ /* 0x000fe4000001ff00 */
[----:B------:R-:W-:Y:S02]  /*1670*/  CS2R R52, SRZ ;  /* 0x0000000000347805 */ /* 0x000fe4000001ff00 */
[----:B------:R-:W-:Y:S01]  /*1680*/  CS2R R54, SRZ ;  /* 0x0000000000367805 */ /* 0x000fe2000001ff00 */
[----:B------:R-:W-:Y:S01]  /*1690*/  USHF.R.U32.HI UR11, URZ, 0x4, UR11 ;  /* 0x000000043f0b7899 */ /* 0x000fe2000801160b */
[----:B------:R-:W-:-:S02]  /*16a0*/  CS2R R56, SRZ ;  /* 0x0000000000387805 */ /* 0x000fc4000001ff00 */
[----:B------:R-:W-:Y:S02]  /*16b0*/  CS2R R58, SRZ ;  /* 0x00000000003a7805 */ /* 0x000fe4000001ff00 */
[----:B------:R-:W-:Y:S01]  /*16c0*/  CS2R R60, SRZ ;  /* 0x00000000003c7805 */ /* 0x000fe2000001ff00 */
[----:B------:R-:W-:Y:S01]  /*16d0*/  ULOP3.LUT UR11, UR11, 0x3fff, URZ, 0xc0, !UPT ;  /* 0x00003fff0b0b7892 */ /* 0x000fe2000f8ec03f */
        /* <DEDUP_REMOVED lines=12> */
[----:B------:R-:W-:Y:S01]  /*17a0*/  CS2R R86, SRZ ;  /* 0x0000000000567805 */ /* 0x000fe2000001ff00 */
[----:B------:R-:W-:Y:S06]  /*17b0*/  @!P0 BRA `(.L_x_14) ;  /* 0x00000008001c8947 */ /* 0x000fec0003800000 */
[----:B------:R-:W-:-:S13]  /*17c0*/  ISETP.NE.AND P1, PT, R138, 0x3, PT ;  /* 0x000000038a00780c */ /* 0x000fda0003f25270 */
[----:B------:R-:W-:Y:S05]  /*17d0*/  @!P1 BRA `(.L_x_15) ;  /* 0x0000000000049947 */ /* 0x000fea0003800000 */
[----:B------:R-:W-:Y:S01]  /*17e0*/  BPT.TRAP 0x1 ;  /* 0x000000040000795c */ /* 0x000fe20000300000 */
.L_x_15:
[----:B------:R-:W-:Y:S01]  /*17f0*/  ULEA UR6, UR5, UR10, 0x3 ;  /* 0x0000000a05067291 */ /* 0x000fe2000f8e183f */
[----:B------:R-:W-:-:S05]  /*1800*/  IMAD.U32 R10, RZ, RZ, UR4 ;  /* 0x00000004ff0a7e24 */ /* 0x000fca000f8e00ff */
[----:B------:R-:W-:-:S04]  /*1810*/  SHF.L.U32 R10, R10, 0x1f, RZ ;  /* 0x0000001f0a0a7819 */ /* 0x000fc800000006ff */
[----:B------:R0:W1:Y:S01]  /*1820*/  SYNCS.PHASECHK.TRANS64.TRYWAIT P0, [UR6], R10 ;  /* 0x0000000aff0075a7 */ /* 0x0000620008000146 */
[----:B------:R-:W-:Y:S05]  /*1830*/  @!P1 BRA `(.L_x_16) ;  /* 0x0000000000049947 */ /* 0x000fea0003800000 */
[----:B------:R-:W-:Y:S01]  /*1840*/  BPT.TRAP 0x1 ;  /* 0x000000040000795c */ /* 0x000fe20000300000 */
.L_x_16:
[----:B-1----:R-:W-:Y:S05]  /*1850*/  @P0 BRA `(.L_x_17) ;  /* 0x0000000000080947 */ /* 0x002fea0003800000 */
[----:B------:R-:W1:Y:S02]  /*1860*/  SYNCS.PHASECHK.TRANS64.TRYWAIT P0, [UR6], R10 ;  /* 0x0000000aff0075a7 */ /* 0x000e640008000146 */
[----:B-1----:R-:W-:Y:S05]  /*1870*/  @!P0 BRA `(.L_x_18) ;  /* 0x0000008800348947 */ /* 0x002fea0003800000 */
.L_x_17:
[----:B------:R-:W-:Y:S01]  /*1880*/  UIADD3 UR6, UR10, 0x1c280, URZ ;  /* 0x0001c2800a067890 */ /* 0x000fe2000fffe03f */
[----:B------:R-:W-:Y:S01]  /*1890*/  WARPGROUP.ARRIVE ;  /* 0x00000000000079c5 */ /* 0x000fe20000000000 */
[----:B------:R-:W-:Y:S01]  /*18a0*/  ULDC UR7, c[0x0][0x50c] ;  /* 0x0001430000077ab9 */ /* 0x000fe20000000800 */
[----:B------:R-:W-:Y:S01]  /*18b0*/  ULOP3.LUT UR12, UR11, 0x10000, URZ, 0xfc, !UPT ;  /* 0x000100000b0c7892 */ /* 0x000fe2000f8efc3f */
[----:B------:R-:W-:Y:S01]  /*18c0*/  CS2R R14, SRZ ;  /* 0x00000000000e7805 */ /* 0x000fe2000001ff00 */
[----:B------:R-:W-:Y:S01]  /*18d0*/  UISETP.NE.AND UP0, UPT, UR7, 0x1, UPT ;  /* 0x000000010700788c */ /* 0x000fe2000bf05270 */
[----:B------:R-:W-:Y:S01]  /*18e0*/  CS2R R12, SRZ ;  /* 0x00000000000c7805 */ /* 0x000fe2000001ff00 */
[----:B------:R-:W-:Y:S01]  /*18f0*/  USHF.R.U32.HI UR6, URZ, 0x4, UR6 ;  /* 0x000000043f067899 */ /* 0x000fe20008011606 */
[----:B------:R-:W-:Y:S01]  /*1900*/  CS2R R16, SRZ ;  /* 0x0000000000107805 */ /* 0x000fe2000001ff00 */
[----:B------:R-:W-:Y:S01]  /*1910*/  USEL UR7, URZ, 0x1, UP0 ;  /* 0x000000013f077887 */ /* 0x000fe20008000000 */
[----:B------:R-:W-:Y:S01]  /*1920*/  CS2R R18, SRZ ;  /* 0x0000000000127805 */ /* 0x000fe2000001ff00 */
[----:B------:R-:W-:Y:S01]  /*1930*/  ULOP3.LUT UR6, UR6, 0x3fff, URZ, 0xc0, !UPT ;  /* 0x00003fff06067892 */ /* 0x000fe2000f8ec03f */
[----:B------:R-:W-:Y:S01]  /*1940*/  CS2R R20, SRZ ;  /* 0x0000000000147805 */ /* 0x000fe2000001ff00 */
[----:B------:R-:W-:Y:S01]  /*1950*/  ULEA UR12, UR5, UR12, 0x8 ;  /* 0x0000000c050c7291 */ /* 0x000fe2000f8e403f */
[----:B------:R-:W-:Y:S01]  /*1960*/  CS2R R22, SRZ ;  /* 0x0000000000167805 */ /* 0x000fe2000001ff00 */
[----:B------:R-:W-:Y:S01]  /*1970*/  ULOP3.LUT UR6, UR6, 0x10000, URZ, 0xfc, !UPT ;  /* 0x0001000006067892 */ /* 0x000fe2000f8efc3f */
[----:B------:R-:W-:Y:S01]  /*1980*/  ISETP.NE.AND P0, PT, RZ, UR7, PT ;  /* 0x00000007ff007c0c */ /* 0x000fe2000bf05270 */
[----:B------:R-:W-:Y:S01]  /*1990*/  UMOV UR13, 0xc0000010 ;  /* 0xc0000010000d7882 */ /* 0x000fe20000000000 */
[----:B------:R-:W-:Y:S01]  /*19a0*/  UMOV UR15, 0xc0000010 ;  /* 0xc0000010000f7882 */ /* 0x000fe20000000000 */
[----:B------:R-:W-:Y:S01]  /*19b0*/  ULEA UR14, UR5, UR6, 0x8 ;  /* 0x00000006050e7291 */ /* 0x000fe2000f8e403f */
[----:B------:R-:W-:-:S02]  /*19c0*/  CS2R R88, SRZ ;  /* 0x0000000000587805 */ /* 0x000fc4000001ff00 */
[----:B------:R-:W-:Y:S01]  /*19d0*/  CS2R R90, SRZ ;  /* 0x00000000005a7805 */ /* 0x000fe2000001ff00 */
[----:B------:R-:W-:Y:S01]  /*19e0*/  UMOV UR6, 0x1 ;  /* 0x0000000100067882 */ /* 0x000fe20000000000 */
[----:B------:R-:W-:Y:S02]  /*19f0*/  CS2R R92, SRZ ;  /* 0x00000000005c7805 */ /* 0x000fe4000001ff00 */
[----:B------:R-:W-:Y:S02]  /*1a00*/  CS2R R94, SRZ ;  /* 0x00000000005e7805 */ /* 0x000fe4000001ff00 */
[----:B------:R-:W-:Y:S02]  /*1a10*/  CS2R R96, SRZ ;  /* 0x0000000000607805 */ /* 0x000fe4000001ff00 */
[----:B------:R-:W-:Y:S02]  /*1a20*/  CS2R R98, SRZ ;  /* 0x0000000000627805 */ /* 0x000fe4000001ff00 */
[----:B------:R-:W-:Y:S01]  /*1a30*/  CS2R R100, SRZ ;  /* 0x0000000000647805 */ /* 0x000fe2000001ff00 */
[----:B------:R-:W-:Y:S01]  /*1a40*/  QGMMA.64x128x32.F32.E4M3.E4M3 R24, gdesc[UR12], RZ, !UPT, gsb0 ;  /* 0x01e000000c1879f3 */ /* 0x000fe2000c0008ff */
        /* <DEDUP_REMOVED lines=17> */
[----:B------:R-:W-:Y:S01]  /*1b60*/  CS2R R136, SRZ ;  /* 0x0000000000887805 */ /* 0x000fe2000001ff00 */
[----:B------:R-:W-:Y:S02]  /*1b70*/  IMAD.MOV.U32 R139, RZ, RZ, RZ ;  /* 0x000000ffff8b7224 */ /* 0x000fe400078e00ff */
[----:B------:R-:W-:Y:S01]  /*1b80*/  IMAD.MOV.U32 R141, RZ, RZ, RZ ;  /* 0x000000ffff8d7224 */ /* 0x000fe200078e00ff */
[----:B------:R-:W-:Y:S06]  /*1b90*/  @!P0 BRA `(.L_x_19) ;  /* 0x0000000400088947 */ /* 0x000fec0003800000 */
[----:B------:R-:W-:Y:S02]  /*1ba0*/  WARPGROUP.DEPBAR.LE gsb0, 0x0 ;  /* 0x00008000000079c5 */ /* 0x000fe40000010000 */
[----:B------:R-:W-:-:S01]  /*1bb0*/  FADD R141, RZ, R24 ;  /* 0x00000018ff8d7221 */ /* 0x000fc20000000000 */
[----:B------:R-:W-:Y:S01]  /*1bc0*/  FADD R136, RZ, R25 ;  /* 0x00000019ff887221 */ /* 0x000fe20000000000 */
        /* <DEDUP_REMOVED lines=62> */
[----:B------:R-:W-:-:S06]  /*1fb0*/  UMOV UR6, URZ ;  /* 0x0000003f00067c82 */ /* 0x000fcc0008000000 */
.L_x_19:
[----:B------:R-:W-:-:S04]  /*1fc0*/  UIADD3 UR16, UR5, 0x1, URZ ;  /* 0x0000000105107890 */ /* 0x000fc8000fffe03f */
[----:B------:R-:W-:-:S04]  /*1fd0*/  UISETP.NE.AND UP0, UPT, UR16, 0x1c, UPT ;  /* 0x0000001c1000788c */ /* 0x000fc8000bf05270 */
[----:B------:R-:W-:Y:S02]  /*1fe0*/  USEL UR8, URZ, 0x1, UP0 ;  /* 0x000000013f087887 */ /* 0x000fe40008000000 */
[----:B------:R-:W-:Y:S02]  /*1ff0*/  USEL UR16, UR16, URZ, UP0 ;  /* 0x0000003f10107287 */ /* 0x000fe40008000000 */
[----:B------:R-:W-:-:S06]  /*2000*/  ULOP3.LUT UR8, UR4, UR8, URZ, 0x3c, !UPT ;  /* 0x0000000804087292 */ /* 0x000fcc000f8e3c3f */
[----:B------:R-:W-:Y:S01]  /*2010*/  IMAD.U32 R142, RZ, RZ, UR8 ;  /* 0x00000008ff8e7e24 */ /* 0x000fe2000f8e00ff */
[----:B------:R-:W-:-:S06]  /*2020*/  UMOV UR8, 0x1 ;  /* 0x0000000100087882 */ /* 0x000fcc0000000000 */
.L_x_14:
[----:B------:R-:W-:-:S04]  /*2030*/  UISETP.LT.AND UP0, UPT, UR9, 0x1, UPT ;  /* 0x000000010900788c */ /* 0x000fc8000bf01270 */
[----:B------:R-:W-:-:S04]  /*2040*/  USEL UR12, UR9, 0x1, UP0 ;  /* 0x00000001090c7887 */ /* 0x000fc80008000000 */
[----:B------:R-:W-:-:S04]  /*2050*/  UIADD3 UR12, UR9, -UR12, URZ ;  /* 0x8000000c090c7290 */ /* 0x000fc8000fffe03f */
[----:B------:R-:W-:-:S06]  /*2060*/  UISETP.GE.AND UP0, UPT, UR12, 0x1, UPT ;  /* 0x000000010c00788c */ /* 0x000fcc000bf06270 */
[----:B------:R-:W-:-:S13]  /*2070*/  PLOP3.LUT P0, PT, PT, PT, UP0, 0x80, 0x0 ;  /* 0x000000000000781c */ /* 0x000fda0003f0f008 */
[----:B------:R-:W-:Y:S05]  /*2080*/  @!P0 BRA `(.L_x_20) ;  /* 0x0000000400f08947 */ /* 0x000fea0003800000 */
[----:B01----:R-:W-:Y:S01]  /*2090*/  IMAD.U32 R10, RZ, RZ, UR12 ;  /* 0x0000000cff0a7e24 */ /* 0x003fe2000f8e00ff */
[----:B------:R-:W-:Y:S01]  /*20a0*/  UMOV UR17, UR5 ;  /* 0x0000000500117c82 */ /* 0x000fe20008000000 */
[----:B------:R-:W-:-:S05]  /*20b0*/  ULDC UR20, c[0x0][0x50c] ;  /* 0x0001430000147ab9 */ /* 0x000fca0000000800 */
.L_x_28:
[----:B------:R-:W-:-:S13]  /*20c0*/  ISETP.NE.AND P1, PT, R138, 0x3, PT ;  /* 0x000000038a00780c */ /* 0x000fda0003f25270 */
[----:B01----:R-:W-:Y:S05]  /*20d0*/  @!P1 BRA `(.L_x_21) ;  /* 0x0000000000049947 */ /* 0x003fea0003800000 */
[----:B------:R-:W-:Y:S01]  /*20e0*/  BPT.TRAP 0x1 ;  /* 0x000000040000795c */ /* 0x000fe20000300000 */
.L_x_21:
[----:B------:R-:W0:Y:S01]  /*20f0*/  S2UR UR12, SR_CgaCtaId ;  /* 0x00000000000c79c3 */ /* 0x000e220000008800 */
[----:B------:R-:W-:Y:S01]  /*2100*/  UMOV UR10, 0x400 ;  /* 0x00000400000a7882 */ /* 0x000fe20000000000 */
[----:B------:R-:W-:Y:S01]  /*2110*/  SHF.L.U32 R11, R142, 0x1f, RZ ;  /* 0x0000001f8e0b7819 */ /* 0x000fe200000006ff */
[----:B0-----:R-:W-:-:S04]  /*2120*/  ULEA UR10, UR12, UR10, 0x18 ;  /* 0x0000000a0c0a7291 */ /* 0x001fc8000f8ec03f */
[----:B------:R-:W-:-:S09]  /*2130*/  ULEA UR12, UR16, UR10, 0x3 ;  /* 0x0000000a100c7291 */ /* 0x000fd2000f8e183f */
[----:B------:R0:W1:Y:S01]  /*2140*/  SYNCS.PHASECHK.TRANS64.TRYWAIT P0, [UR12], R11 ;  /* 0x0000000bff0075a7 */ /* 0x000062000800014c */
[----:B------:R-:W-:Y:S05]  /*2150*/  @!P1 BRA `(.L_x_22) ;  /* 0x0000000000049947 */ /* 0x000fea0003800000 */
[----:B------:R-:W-:Y:S01]  /*2160*/  BPT.TRAP 0x1 ;  /* 0x000000040000795c */ /* 0x000fe20000300000 */
.L_x_22:
[----:B-1----:R-:W-:Y:S05]  /*2170*/  @P0 BRA `(.L_x_23) ;  /* 0x0000000000080947 */ /* 0x002fea0003800000 */
[----:B------:R-:W1:Y:S02]  /*2180*/  SYNCS.PHASECHK.TRANS64.TRYWAIT P0, [UR12], R11 ;  /* 0x0000000bff0075a7 */ /* 0x000e64000800014c */
[----:B-1----:R-:W-:Y:S05]  /*2190*/  @!P0 BRA `(.L_x_24) ;  /* 0x0000008000048947 */ /* 0x002fea0003800000 */
.L_x_23:
[----:B------:R-:W-:Y:S01]  /*21a0*/  UIADD3 UR12, UR10, 0x1c280, URZ ;  /* 0x0001c2800a0c7890 */ /* 0x000fe2000fffe03f */
[----:B------:R-:W-:Y:S01]  /*21b0*/  WARPGROUP.ARRIVE ;  /* 0x00000000000079c5 */ /* 0x000fe20000000000 */
[----:B------:R-:W-:Y:S02]  /*21c0*/  UISETP.NE.AND UP0, UPT, UR7, URZ, UPT ;  /* 0x0000003f0700728c */ /* 0x000fe4000bf05270 */
[----:B------:R-:W-:Y:S02]  /*21d0*/  USHF.R.U32.HI UR12, URZ, 0x4, UR12 ;  /* 0x000000043f0c7899 */ /* 0x000fe4000801160c */
[----:B------:R-:W-:Y:S02]  /*21e0*/  USEL UR8, UR8, URZ, !UP0 ;  /* 0x0000003f08087287 */ /* 0x000fe4000c000000 */
[----:B------:R-:W-:Y:S02]  /*21f0*/  ULOP3.LUT UR7, UR12, 0x3fff, URZ, 0xc0, !UPT ;  /* 0x00003fff0c077892 */ /* 0x000fe4000f8ec03f */
[----:B------:R-:W-:-:S02]  /*2200*/  ULOP3.LUT UR12, UR11, 0x10000, URZ, 0xfc, !UPT ;  /* 0x000100000b0c7892 */ /* 0x000fc4000f8efc3f */
[----:B------:R-:W-:Y:S02]  /*2210*/  ULOP3.LUT UR7, UR7, 0x10000, URZ, 0xfc, !UPT ;  /* 0x0001000007077892 */ /* 0x000fe4000f8efc3f */
[----:B------:R-:W-:Y:S02]  /*2220*/  UISETP.NE.U32.AND UP0, UPT, UR8, URZ, UPT ;  /* 0x0000003f0800728c */ /* 0x000fe4000bf05070 */
[----:B------:R-:W-:Y:S02]  /*2230*/  ULEA UR12, UR16, UR12, 0x8 ;  /* 0x0000000c100c7291 */ /* 0x000fe4000f8e403f */
[----:B------:R-:W-:Y:S01]  /*2240*/  ULEA UR14, UR16, UR7, 0x8 ;  /* 0x00000007100e7291 */ /* 0x000fe2000f8e403f */
[----:B------:R-:W-:Y:S01]  /*2250*/  UMOV UR13, 0xc0000010 ;  /* 0xc0000010000d7882 */ /* 0x000fe20000000000 */
[----:B------:R-:W-:Y:S01]  /*2260*/  UMOV UR15, 0xc0000010 ;  /* 0xc0000010000f7882 */ /* 0x000fe20000000000 */
[----:B------:R-:W-:-:S06]  /*2270*/  UIADD3 UR6, UR6, 0x1, URZ ;  /* 0x0000000106067890 */ /* 0x000fcc000fffe03f */
[----:B------:R-:W-:Y:S01]  /*2280*/  QGMMA.64x128x32.F32.E4M3.E4M3 R24, gdesc[UR12], R24, UP0, gsb0 ;  /* 0x01e000000c1879f3 */ /* 0x000fe2000b800818 */
[----:B------:R-:W-:-:S04]  /*2290*/  UISETP.NE.AND UP0, UPT, UR6, UR20, UPT ;  /* 0x000000140600728c */ /* 0x000fc8000bf05270 */
[----:B------:R-:W-:-:S06]  /*22a0*/  USEL UR7, URZ, 0x1, UP0 ;  /* 0x000000013f077887 */ /* 0x000fcc0008000000 */
[----:B------:R-:W-:Y:S01]  /*22b0*/  ISETP.NE.AND P0, PT, RZ, UR7, PT ;  /* 0x00000007ff007c0c */ /* 0x000fe2000bf05270 */
[----:B------:R-:W-:-:S12]  /*22c0*/  WARPGROUP.DEPBAR.LE gsb0, 0x1 ;  /* 0x00008000000079c5 */ /* 0x000fd80000010100 */
[----:B------:R-:W-:Y:S05]  /*22d0*/  @!P0 BRA `(.L_x_25) ;  /* 0x0000000400088947 */ /* 0x000fea0003800000 */
[----:B------:R-:W-:Y:S02]  /*22e0*/  WARPGROUP.DEPBAR.LE gsb0, 0x0 ;  /* 0x00008000000079c5 */ /* 0x000fe40000010000 */
[----:B------:R-:W-:-:S01]  /*22f0*/  FADD R141, R24, R141 ;  /* 0x0000008d188d7221 */ /* 0x000fc20000000000 */
[----:B------:R-:W-:Y:S01]  /*2300*/  FADD R136, R25, R136 ;  /* 0x0000008819887221 */ /* 0x000fe20000000000 */
        /* <DEDUP_REMOVED lines=62> */
[----:B------:R-:W-:-:S06]  /*26f0*/  UMOV UR6, URZ ;  /* 0x0000003f00067c82 */ /* 0x000fcc0008000000 */
.L_x_25:
[----:B------:R-:W-:Y:S05]  /*2700*/  @!P1 BRA `(.L_x_26) ;  /* 0x0000000000049947 */ /* 0x000fea0003800000 */
[----:B------:R-:W-:Y:S01]  /*2710*/  BPT.TRAP 0x1 ;  /* 0x000000040000795c */ /* 0x000fe20000300000 */
.L_x_26:
[----:B------:R-:W-:Y:S01]  /*2720*/  ULEA UR8, UR17, UR10, 0x3 ;  /* 0x0000000a11087291 */ /* 0x000fe2000f8e183f */
[----:B------:R-:W-:-:S03]  /*2730*/  ISETP.GT.U32.AND P0, PT, R4, 0x1, PT ;  /* 0x000000010400780c */ /* 0x000fc60003f04070 */
[----:B------:R-:W-:-:S04]  /*2740*/  UIADD3 UR8, UR8, 0xe0, URZ ;  /* 0x000000e008087890 */ /* 0x000fc8000fffe03f */
[----:B------:R-:W-:-:S09]  /*2750*/  UPRMT UR8, URZ, 0x654, UR8 ;  /* 0x000006543f087896 */ /* 0x000fd20008000008 */
[----:B------:R-:W-:Y:S01]  /*2760*/  SYNCS.ARRIVE.TRANS64.RED.A1T0 RZ, [UR8], RZ ;  /* 0x000000ffffff79a7 */ /* 0x000fe20008100408 */
[----:B------:R-:W-:Y:S05]  /*2770*/  @P0 BRA `(.L_x_27) ;  /* 0x0000000000040947 */ /* 0x000fea0003800000 */
[----:B------:R-:W-:Y:S01]  /*2780*/  BPT.TRAP 0x1 ;  /* 0x000000040000795c */ /* 0x000fe20000300000 */
.L_x_27:
[----:B------:R-:W-:Y:S01]  /*2790*/  UIADD3 UR16, UR16, 0x1, URZ ;  /* 0x0000000110107890 */ /* 0x000fe2000fffe03f */
[C---:B------:R-:W-:Y:S01]  /*27a0*/  ISETP.GT.AND P0, PT, R10.reuse, 0x1, PT ;  /* 0x000000010a00780c */ /* 0x040fe20003f04270 */
[----:B------:R-:W-:Y:S01]  /*27b0*/  UIADD3 UR17, UR17, 0x1, URZ ;  /* 0x0000000111117890 */ /* 0x000fe2000fffe03f */
[----:B------:R-:W-:Y:S01]  /*27c0*/  VIADD R10, R10, 0xffffffff ;  /* 0xffffffff0a0a7836 */ /* 0x000fe20000000000 */
[----:B------:R-:W-:Y:S02]  /*27d0*/  UISETP.NE.AND UP0, UPT, UR16, 0x1c, UPT ;  /* 0x0000001c1000788c */ /* 0x000fe4000bf05270 */
[----:B------:R-:W-:Y:S02]  /*27e0*/  UISETP.NE.AND UP1, UPT, UR17, 0x1c, UPT ;  /* 0x0000001c1100788c */ /* 0x000fe4000bf25270 */
[----:B------:R-:W-:Y:S02]  /*27f0*/  USEL UR8, URZ, 0x1, UP0 ;  /* 0x000000013f087887 */ /* 0x000fe40008000000 */
[----:B------:R-:W-:-:S02]  /*2800*/  USEL UR16, UR16, URZ, UP0 ;  /* 0x0000003f10107287 */ /* 0x000fc40008000000 */
[----:B------:R-:W-:Y:S02]  /*2810*/  USEL UR17, UR17, URZ, UP1 ;  /* 0x0000003f11117287 */ /* 0x000fe40008800000 */
[----:B------:R-:W-:Y:S01]  /*2820*/  LOP3.LUT R142, R142, UR8, RZ, 0x3c, !PT ;  /* 0x000000088e8e7c12 */ /* 0x000fe2000f8e3cff */
[----:B------:R-:W-:Y:S01]  /*2830*/  UMOV UR8, 0x1 ;  /* 0x0000000100087882 */ /* 0x000fe20000000000 */
[----:B------:R-:W-:Y:S08]  /*2840*/  @P0 BRA `(.L_x_28) ;  /* 0xfffffff8001c0947 */ /* 0x000ff0000383ffff */
.L_x_20:
[----:B------:R-:W-:Y:S01]  /*2850*/  UISETP.NE.AND UP0, UPT, UR6, URZ, UPT ;  /* 0x0000003f0600728c */ /* 0x000fe2000bf05270 */
[----:B01----:R-:W0:Y:S03]  /*2860*/  LDC R10, c[0x0][0x28c] ;  /* 0x0000a300ff0a7b82 */ /* 0x003e260000000800 */
[----:B------:R-:W-:-:S06]  /*2870*/  USEL UR6, URZ, 0x1, !UP0 ;  /* 0x000000013f067887 */ /* 0x000fcc000c000000 */
[----:B------:R-:W-:Y:S02]  /*2880*/  ISETP.NE.AND P0, PT, RZ, UR6, PT ;  /* 0x00000006ff007c0c */ /* 0x000fe4000bf05270 */
[----:B0-----:R-:W-:-:S11]  /*2890*/  ISETP.GE.AND P1, PT, R10, 0x1, PT ;  /* 0x000000010a00780c */ /* 0x001fd60003f26270 */
[----:B------:R-:W-:Y:S05]  /*28a0*/  @!P0 BRA `(.L_x_29) ;  /* 0x0000000400048947 */ /* 0x000fea0003800000 */
[----:B------:R-:W-:Y:S02]  /*28b0*/  WARPGROUP.DEPBAR.LE gsb0, 0x0 ;  /* 0x00008000000079c5 */ /* 0x000fe40000010000 */
[----:B------:R-:W-:Y:S01]  /*28c0*/  FADD R141, R24, R141 ;  /* 0x0000008d188d7221 */ /* 0x000fe20000000000 */
        /* <DEDUP_REMOVED lines=62> */
[----:B------:R-:W-:-:S07]  /*2cb0*/  FADD R14, R14, R87 ;  /* 0x000000570e0e7221 */ /* 0x000fce0000000000 */
.L_x_29:
[----:B------:R-:W-:Y:S02]  /*2cc0*/  WARPGROUP.DEPBAR.LE gsb0, 0x0 ;  /* 0x00008000000079c5 */ /* 0x000fe40000010000 */
[----:B------:R-:W-:Y:S05]  /*2cd0*/  @!P1 BRA `(.L_x_30) ;  /* 0x0000000000409947 */ /* 0x000fea0003800000 */
[----:B------:R-:W-:-:S13]  /*2ce0*/  ISETP.NE.AND P0, PT, R138, 0x3, PT ;  /* 0x000000038a00780c */ /* 0x000fda0003f05270 */
[----:B------:R-:W-:Y:S05]  /*2cf0*/  @!P0 BRA `(.L_x_31) ;  /* 0x0000000000048947 */ /* 0x000fea0003800000 */
[----:B------:R-:W-:Y:S01]  /*2d00*/  BPT.TRAP 0x1 ;  /* 0x000000040000795c */ /* 0x000fe20000300000 */
.L_x_31:
[----:B------:R-:W-:Y:S01]  /*2d10*/  UISETP.LT.AND UP0, UPT, UR9, 0x1, UPT ;  /* 0x000000010900788c */ /* 0x000fe2000bf01270 */
[----:B------:R-:W-:-:S03]  /*2d20*/  ISETP.GT.U32.AND P0, PT, R4, 0x1, PT ;  /* 0x000000010400780c */ /* 0x000fc60003f04070 */
[----:B------:R-:W-:-:S04]  /*2d30*/  USEL UR8, UR9, 0x1, UP0 ;  /* 0x0000000109087887 */ /* 0x000fc80008000000 */
[----:B------:R-:W-:-:S04]  /*2d40*/  UIADD3 UR8, UR5, UR9, -UR8 ;  /* 0x0000000905087290 */ /* 0x000fc8000fffe808 */
[----:B------:R-:W-:-:S04]  /*2d50*/  USHF.R.U32.HI UR6, URZ, 0x2, UR8 ;  /* 0x000000023f067899 */ /* 0x000fc80008011608 */
[----:B------:R-:W-:-:S04]  /*2d60*/  UIMAD.WIDE.U32 UR6, UR6, 0x24924925, URZ ;  /* 0x24924925060678a5 */ /* 0x000fc8000f8e003f */
[----:B------:R-:W-:-:S04]  /*2d70*/  UIMAD UR6, UR7, -0x1c, UR8 ;  /* 0xffffffe4070678a4 */ /* 0x000fc8000f8e0208 */
[----:B------:R-:W-:-:S04]  /*2d80*/  ULEA UR6, UR6, UR10, 0x3 ;  /* 0x0000000a06067291 */ /* 0x000fc8000f8e183f */
[----:B------:R-:W-:-:S04]  /*2d90*/  UIADD3 UR6, UR6, 0xe0, URZ ;  /* 0x000000e006067890 */ /* 0x000fc8000fffe03f */
[----:B------:R-:W-:-:S09]  /*2da0*/  UPRMT UR6, URZ, 0x654, UR6 ;  /* 0x000006543f067896 */ /* 0x000fd20008000006 */
[----:B------:R-:W-:Y:S01]  /*2db0*/  SYNCS.ARRIVE.TRANS64.RED.A1T0 RZ, [UR6], RZ ;  /* 0x000000ffffff79a7 */ /* 0x000fe20008100406 */
[----:B------:R-:W-:Y:S05]  /*2dc0*/  @P0 BRA `(.L_x_30) ;  /* 0x0000000000040947 */ /* 0x000fea0003800000 */
[----:B------:R-:W-:Y:S01]  /*2dd0*/  BPT.TRAP 0x1 ;  /* 0x000000040000795c */ /* 0x000fe20000300000 */
.L_x_30:
[----:B------:R-:W0:Y:S01]  /*2de0*/  LDC R26, c[0x0][0x288] ;  /* 0x0000a200ff1a7b82 */ /* 0x000e220000000800 */
[--C-:B------:R-:W-:Y:S01]  /*2df0*/  SHF.R.U32.HI R10, RZ, 0x2, R0.reuse ;  /* 0x00000002ff0a7819 */ /* 0x100fe20000011600 */
[----:B------:R-:W-:Y:S01]  /*2e00*/  IMAD.SHL.U32 R29, R7, 0x80, RZ ;  /* 0x00000080071d7824 */ /* 0x000fe200078e00ff */
[----:B------:R-:W-:Y:S01]  /*2e10*/  SHF.R.U32.HI R25, RZ, 0x7, R0 ;  /* 0x00000007ff197819 */ /* 0x000fe20000011600 */
[----:B------:R-:W-:Y:S01]  /*2e20*/  UIADD3 UR5, UR9, UR5, URZ ;  /* 0x0000000509057290 */ /* 0x000fe2000fffe03f */
[----:B------:R-:W-:Y:S01]  /*2e30*/  LOP3.LUT R11, R10, 0x7, RZ, 0xc0, !PT ;  /* 0x000000070a0b7812 */ /* 0x000fe200078ec0ff */
[----:B------:R-:W-:Y:S01]  /*2e40*/  IMAD.SHL.U32 R31, R6, 0x80, RZ ;  /* 0x00000080061f7824 */ /* 0x000fe200078e00ff */
[----:B------:R-:W-:Y:S01]  /*2e50*/  LOP3.LUT R10, R25, 0x1, RZ, 0xc0, !PT ;  /* 0x00000001190a7812 */ /* 0x000fe200078ec0ff */
[----:B------:R-:W-:Y:S01]  /*2e60*/  UISETP.GT.U32.AND UP0, UPT, UR5, 0x1b, UPT ;  /* 0x0000001b0500788c */ /* 0x000fe2000bf04070 */
[----:B------:R-:W-:Y:S01]  /*2e70*/  LOP3.LUT R24, R0, 0x60, RZ, 0xc0, !PT ;  /* 0x0000006000187812 */ /* 0x000fe200078ec0ff */
[----:B------:R-:W-:Y:S01]  /*2e80*/  ULDC UR12, c[0x0][0x284] ;  /* 0x0000a100000c7ab9 */ /* 0x000fe20000000800 */
[----:B------:R-:W-:Y:S01]  /*2e90*/  UISETP.GE.U32.AND UP1, UPT, UR9, 0x1c, UPT ;  /* 0x0000001c0900788c */ /* 0x000fe2000bf26070 */
[----:B------:R-:W-:Y:S01]  /*2ea0*/  IMAD.SHL.U32 R30, R10, 0x40, RZ ;  /* 0x000000400a1e7824 */ /* 0x000fe200078e00ff */
[----:B------:R-:W-:Y:S01]  /*2eb0*/  SHF.R.U32.HI R28, RZ, 0x1, R24 ;  /* 0x00000001ff1c7819 */ /* 0x000fe20000011618 */
[----:B------:R-:W-:Y:S01]  /*2ec0*/  UISETP.LT.U32.AND UP0, UPT, UR9, 0x1c, UP0 ;  /* 0x0000001c0900788c */ /* 0x000fe20008701070 */
[----:B------:R-:W-:Y:S01]  /*2ed0*/  LOP3.LUT R24, R0, 0x3, RZ, 0xc0, !PT ;  /* 0x0000000300187812 */ /* 0x000fe200078ec0ff */
[----:B------:R-:W-:Y:S01]  /*2ee0*/  USHF.R.U32.HI UR6, URZ, 0x2, UR5 ;  /* 0x000000023f067899 */ /* 0x000fe20008011605 */
[--C-:B------:R-:W-:Y:S01]  /*2ef0*/  IADD3 R25, RZ, -R28, -R11.reuse ;  /* 0x8000001cff197210 */ /* 0x100fe20007ffe80b */
[----:B------:R-:W-:Y:S01]  /*2f00*/  USEL UR8, URZ, 0x1, !UP0 ;  /* 0x000000013f087887 */ /* 0x000fe2000c000000 */
[----:B------:R-:W-:Y:S01]  /*2f10*/  LOP3.LUT R11, R30, 0x40, R11, 0xe2, !PT ;  /* 0x000000401e0b7812 */ /* 0x000fe200078ee20b */
[----:B------:R-:W-:Y:S01]  /*2f20*/  ULDC.64 UR10, c[0x0][0x5d0] ;  /* 0x00017400000a7ab9 */ /* 0x000fe20000000a00 */
[----:B------:R-:W-:Y:S01]  /*2f30*/  SHF.R.S32.HI R34, RZ, 0x1f, R5 ;  /* 0x0000001fff227819 */ /* 0x000fe20000011405 */
[----:B------:R-:W-:Y:S01]  /*2f40*/  IMAD R10, R10, -0x40, R25 ;  /* 0xffffffc00a0a7824 */ /* 0x000fe200078e0219 */
[----:B------:R-:W-:Y:S01]  /*2f50*/  UIMAD.WIDE.U32 UR6, UR6, 0x24924925, URZ ;  /* 0x24924925060678a5 */ /* 0x000fe2000f8e003f */
[----:B0-----:R-:W-:Y:S01]  /*2f60*/  IMAD R30, R24, -0x2, R26 ;  /* 0xfffffffe181e7824 */ /* 0x001fe200078e021a */
[----:B------:R-:W-:Y:S01]  /*2f70*/  ISETP.GE.AND P0, PT, R29, R26, PT ;  /* 0x0000001a1d00720c */ /* 0x000fe20003f06270 */
[----:B------:R-:W-:Y:S01]  /*2f80*/  IMAD.SHL.U32 R24, R0, 0x2, RZ ;  /* 0x0000000200187824 */ /* 0x000fe200078e00ff */
[----:B------:R-:W-:Y:S01]  /*2f90*/  ULOP3.LUT UR4, UR4, UR8, URZ, 0x3c, !UPT ;  /* 0x0000000804047292 */ /* 0x000fe2000f8e3c3f */
[----:B------:R-:W-:Y:S01]  /*2fa0*/  IMAD R32, R34, UR10, RZ ;  /* 0x0000000a22207c24 */ /* 0x000fe2000f8e02ff */
[----:B------:R-:W-:Y:S01]  /*2fb0*/  ISETP.GE.OR P0, PT, R31, UR12, P0 ;  /* 0x0000000c1f007c0c */ /* 0x000fe20008706670 */
[----:B------:R-:W-:Y:S01]  /*2fc0*/  IMAD.WIDE R26, R6, 0x80, RZ ;  /* 0x00000080061a7825 */ /* 0x000fe200078e02ff */
[----:B------:R-:W-:Y:S01]  /*2fd0*/  LOP3.LUT R24, R29, 0x6, R24, 0xf8, !PT ;  /* 0x000000061d187812 */ /* 0x000fe200078ef818 */
[----:B------:R-:W-:Y:S01]  /*2fe0*/  UIMAD UR5, UR7, -0x1c, UR5 ;  /* 0xffffffe4070578a4 */ /* 0x000fe2000f8e0205 */
[----:B------:R-:W-:Y:S01]  /*2ff0*/  IADD3 R36, -R31, UR12, R10 ;  /* 0x0000000c1f247c10 */ /* 0x000fe2000fffe10a */
[----:B------:R-:W-:Y:S01]  /*3000*/  IMAD R33, R5, UR11, R32 ;  /* 0x0000000b05217c24 */ /* 0x000fe2000f8e0220 */
[----:B------:R-:W-:Y:S01]  /*3010*/  SHF.R.S32.HI R25, RZ, 0x1f, R24 ;  /* 0x0000001fff197819 */ /* 0x000fe20000011418 */
[----:B------:R-:W-:Y:S01]  /*3020*/  @UP1 ULOP3.LUT UR4, UR4, 0x1, UR7, 0x78, !UPT ;  /* 0x0000000104041892 */ /* 0x000fe2000f8e7807 */
[----:B------:R-:W-:Y:S01]  /*3030*/  LOP3.LUT R35, R26, R11, R28, 0xfe, !PT ;  /* 0x0000000b1a237212 */ /* 0x000fe200078efe1c */
[----:B------:R-:W-:-:S02]  /*3040*/  IMAD.IADD R29, R30, 0x1, -R29 ;  /* 0x000000011e1d7824 */ /* 0x000fc400078e0a1d */
[----:B------:R-:W-:-:S04]  /*3050*/  IMAD.WIDE.U32 R6, R5, UR10, R24 ;  /* 0x0000000a05067c25 */ /* 0x000fc8000f8e0018 */
[----:B------:R-:W-:Y:S02]  /*3060*/  IMAD.IADD R7, R7, 0x1, R33 ;  /* 0x0000000107077824 */ /* 0x000fe400078e0221 */
[----:B------:R-:W-:Y:S01]  /*3070*/  IMAD.MOV.U32 R28, RZ, RZ, -0x1 ;  /* 0xffffffffff1c7424 */ /* 0x000fe200078e00ff */
[----:B------:R-:W-:Y:S06]  /*3080*/  @P0 BRA `(.L_x_32) ;  /* 0x0000004400a40947 */ /* 0x000fec0003800000 */
[----:B------:R-:W0:Y:S01]  /*3090*/  LDC.64 R32, c[0x0][0x5c8] ;  /* 0x00017200ff207b82 */ /* 0x000e220000000a00 */
[----:B------:R-:W-:Y:S01]  /*30a0*/  ULDC.64 UR6, c[0x0][0x5c0] ;  /* 0x0001700000067ab9 */ /* 0x000fe20000000a00 */
[----:B------:R-:W-:Y:S01]  /*30b0*/  BSSY B0, `(.L_x_32) ;  /* 0x0000466000007945 */ /* 0x000fe20003800000 */
[-C--:B0-----:R-:W-:Y:S02]  /*30c0*/  IMAD R10, R27, R32.reuse, RZ ;  /* 0x000000201b0a7224 */ /* 0x081fe400078e02ff */
[----:B------:R-:W-:-:S04]  /*30d0*/  IMAD.WIDE.U32 R6, R35, R32, R6 ;  /* 0x0000002023067225 */ /* 0x000fc800078e0006 */
[----:B------:R-:W-:Y:S01]  /*30e0*/  IMAD R31, R35, R33, R10 ;  /* 0x00000021231f7224 */ /* 0x000fe200078e020a */
[----:B------:R-:W-:Y:S02]  /*30f0*/  LEA R11, P0, R32, R6, 0x3 ;  /* 0x00000006200b7211 */ /* 0x000fe400078018ff */
[----:B------:R-:W-:Y:S01]  /*3100*/  IADD3 R10, P1, R6, UR6, RZ ;  /* 0x00000006060a7c10 */ /* 0x000fe2000ff3e0ff */
[----:B------:R-:W-:Y:S01]  /*3110*/  IMAD.IADD R31, R7, 0x1, R31 ;  /* 0x00000001071f7824 */ /* 0x000fe200078e021f */
[----:B------:R-:W-:-:S04]  /*3120*/  IADD3 R6, P3, R11, UR6, RZ ;  /* 0x000000060b067c10 */ /* 0x000fc8000ff7e0ff */
[----:B------:R-:W-:Y:S02]  /*3130*/  LEA.HI.X R7, R32, R31, R33, 0x3, P0 ;  /* 0x0000001f20077211 */ /* 0x000fe400000f1c21 */
[----:B---3-5:R-:W-:Y:S02]  /*3140*/  FSETP.NEU.AND P0, PT, R9, RZ, PT ;  /* 0x000000ff0900720b */ /* 0x028fe40003f0d000 */
[----:B------:R-:W-:Y:S02]  /*3150*/  IADD3.X R11, R31, UR7, RZ, P1, !PT ;  /* 0x000000071f0b7c10 */ /* 0x000fe40008ffe4ff */
[----:B------:R-:W-:-:S09]  /*3160*/  IADD3.X R7, R7, UR7, RZ, P3, !PT ;  /* 0x0000000707077c10 */ /* 0x000fd20009ffe4ff */
[----:B------:R-:W-:Y:S05]  /*3170*/  @!P0 BRA `(.L_x_33) ;  /* 0x00000034005c8947 */ /* 0x000fea0003800000 */
[----:B------:R-:W-:Y:S01]  /*3180*/  ULDC.64 UR6, c[0x0][0x5b8] ;  /* 0x00016e0000067ab9 */ /* 0x000fe20000000a00 */
[----:B------:R-:W-:Y:S01]  /*3190*/  ISETP.GE.AND P0, PT, R36, 0x1, PT ;  /* 0x000000012400780c */ /* 0x000fe20003f06270 */
[----:B------:R-:W-:Y:S01]  /*31a0*/  IMAD R32, R34, UR6, RZ ;  /* 0x0000000622207c24 */ /* 0x000fe2000f8e02ff */
[----:B------:R-:W-:Y:S01]  /*31b0*/  ULDC.64 UR10, c[0x0][0x5a8] ;  /* 0x00016a00000a7ab9 */ /* 0x000fe20000000a00 */
[----:B------:R-:W-:Y:S01]  /*31c0*/  IMAD.WIDE.U32 R30, R5, UR6, R24 ;  /* 0x00000006051e7c25 */ /* 0x000fe2000f8e0018 */
[----:B------:R-:W-:Y:S01]  /*31d0*/  ISETP.LT.OR P4, PT, R29, 0x1, !P0 ;  /* 0x000000011d00780c */ /* 0x000fe20004781670 */
[----:B------:R-:W-:Y:S02]  /*31e0*/  BSSY B1, `(.L_x_34) ;  /* 0x000000c000017945 */ /* 0x000fe40003800000 */
[----:B------:R-:W-:Y:S01]  /*31f0*/  IMAD R5, R5, UR7, R32 ;  /* 0x0000000705057c24 */ /* 0x000fe2000f8e0220 */
[----:B------:R-:W-:-:S03]  /*3200*/  ULDC.64 UR6, c[0x0][0x5b0] ;  /* 0x00016c0000067ab9 */ /* 0x000fc60000000a00 */
[----:B------:R-:W-:Y:S02]  /*3210*/  IMAD.IADD R31, R31, 0x1, R5 ;  /* 0x000000011f1f7824 */ /* 0x000fe400078e0205 */
[----:B------:R-:W-:Y:S02]  /*3220*/  IMAD R5, R27, UR6, RZ ;  /* 0x000000061b057c24 */ /* 0x000fe4000f8e02ff */
[----:B------:R-:W-:-:S04]  /*3230*/  IMAD.WIDE.U32 R24, R35, UR6, R30 ;  /* 0x0000000623187c25 */ /* 0x000fc8000f8e001e */
[----:B------:R-:W-:Y:S01]  /*3240*/  IMAD R5, R35, UR7, R5 ;  /* 0x0000000723057c24 */ /* 0x000fe2000f8e0205 */
[----:B------:R-:W-:-:S04]  /*3250*/  IADD3 R24, P1, R24, UR10, RZ ;  /* 0x0000000a18187c10 */ /* 0x000fc8000ff3e0ff */
[--C-:B------:R-:W-:Y:S02]  /*3260*/  IADD3.X R25, R25, UR11, R5.reuse, P1, !PT ;  /* 0x0000000b19197c10 */ /* 0x100fe40008ffe405 */
[----:B------:R-:W-:Y:S01]  /*3270*/  PRMT R5, RZ, 0x7610, R5 ;  /* 0x00007610ff057816 */ /* 0x000fe20000000005 */
[----:B------:R-:W-:Y:S06]  /*3280*/  @P4 BRA `(.L_x_35) ;  /* 0x0000000000044947 */ /* 0x000fec0003800000 */
[----:B------:R0:W5:Y:S02]  /*3290*/  LDG.E.U8 R5, desc[UR18][R24.64] ;  /* 0x0000001218057981 */ /* 0x000164000c1e1100 */
.L_x_35:
[----:B------:R-:W-:Y:S05]  /*32a0*/  BSYNC B1 ;  /* 0x0000000000017941 */ /* 0x000fea0003800000 */
.L_x_34:
[----:B-----5:R-:W-:Y:S01]  /*32b0*/  LOP3.LUT R5, R5, 0xff, RZ, 0xc0, !PT ;  /* 0x000000ff05057812 */ /* 0x020fe200078ec0ff */
[----:B------:R-:W-:Y:S01]  /*32c0*/  BSSY B1, `(.L_x_36) ;  /* 0x000000b000017945 */ /* 0x000fe20003800000 */
[----:B------:R-:W-:Y:S02]  /*32d0*/  ISETP.LT.OR P3, PT, R29, 0x2, !P0 ;  /* 0x000000021d00780c */ /* 0x000fe40004761670 */
[----:B------:R-:W-:-:S05]  /*32e0*/  F2FP.F16.E4M3.UNPACK_B R5, R5 ;  /* 0x00000005ff05723e */ /* 0x000fca00020006ff */
[----:B------:R-:W-:Y:S01]  /*32f0*/  HADD2.F32 R32, -RZ, R5.H0_H0 ;  /* 0x20000005ff207230 */ /* 0x000fe20000004100 */
[----:B------:R-:W-:-:S04]  /*3300*/  PRMT R5, RZ, 0x7610, R5 ;  /* 0x00007610ff057816 */ /* 0x000fc80000000005 */
[----:B------:R-:W-:-:S04]  /*3310*/  FMUL R32, R32, R9 ;  /* 0x0000000920207220 */ /* 0x000fc80000400000 */
[----:B--2---:R-:W-:-:S05]  /*3320*/  FFMA R32, R141, R8, R32 ;  /* 0x000000088d207223 */ /* 0x004fca0000000020 */
[----:B------:R-:W-:-:S05]  /*3330*/  F2FP.SATFINITE.E4M3.F32.PACK_AB_MERGE_C R33, RZ, R32, RZ ;  /* 0x00000020ff21723e */ /* 0x000fca00048070ff */
[----:B------:R1:W-:Y:S01]  /*3340*/  @!P4 STG.E.U8 desc[UR18][R10.64], R33 ;  /* 0x000000210a00c986 */ /* 0x0003e2000c101112 */
[----:B------:R-:W-:Y:S05]  /*3350*/  @P3 BRA `(.L_x_37) ;  /* 0x0000000000043947 */ /* 0x000fea0003800000 */
[----:B------:R2:W5:Y:S02]  /*3360*/  LDG.E.U8 R5, desc[UR18][R24.64+0x1] ;  /* 0x0000011218057981 */ /* 0x000564000c1e1100 */
.L_x_37:
[----:B------:R-:W-:Y:S05]  /*3370*/  BSYNC B1 ;  /* 0x0000000000017941 */ /* 0x000fea0003800000 */
.L_x_36:
[----:B-----5:R-:W-:Y:S01]  /*3380*/  LOP3.LUT R5, R5, 0xff, RZ, 0xc0, !PT ;  /* 0x000000ff05057812 */ /* 0x020fe200078ec0ff */
[----:B------:R-:W-:Y:S01]  /*3390*/  BSSY B1, `(.L_x_38) ;  /* 0x0000013000017945 */ /* 0x000fe20003800000 */
[----:B-1----:R-:W-:Y:S02]  /*33a0*/  IADD3 R33, P1, R35, 0x8, RZ ;  /* 0x0000000823217810 */ /* 0x002fe40007f3e0ff */
[----:B------:R-:W-:-:S03]  /*33b0*/  F2FP.F16.E4M3.UNPACK_B R5, R5 ;  /* 0x00000005ff05723e */ /* 0x000fc600020006ff */
[----:B------:R-:W-:Y:S01]  /*33c0*/  IMAD.X R27, RZ, RZ, R27, P1 ;  /* 0x000000ffff1b7224 */ /* 0x000fe200008e061b */
[----:B------:R-:W-:Y:S01]  /*33d0*/  ISETP.GE.AND P1, PT, R36, 0x9, PT ;  /* 0x000000092400780c */ /* 0x000fe20003f26270 */
[----:B------:R-:W-:Y:S02]  /*33e0*/  HADD2.F32 R26, -RZ, R5.H0_H0 ;  /* 0x20000005ff1a7230 */ /* 0x000fe40000004100 */
[----:B------:R-:W-:Y:S01]  /*33f0*/  IMAD.WIDE.U32 R30, R33, UR6, R30 ;  /* 0x00000006211e7c25 */ /* 0x000fe2000f8e001e */
[----:B------:R-:W-:-:S03]  /*3400*/  ISETP.LT.OR P5, PT, R29, 0x1, !P1 ;  /* 0x000000011d00780c */ /* 0x000fc60004fa1670 */
[----:B------:R-:W-:Y:S01]  /*3410*/  FMUL R5, R26, R9 ;  /* 0x000000091a057220 */ /* 0x000fe20000400000 */
[----:B------:R-:W-:-:S03]  /*3420*/  IMAD R26, R27, UR6, RZ ;  /* 0x000000061b1a7c24 */ /* 0x000fc6000f8e02ff */
[----:B------:R-:W-:Y:S01]  /*3430*/  FFMA R5, R136, R8, R5 ;  /* 0x0000000888057223 */ /* 0x000fe20000000005 */
[----:B------:R-:W-:Y:S01]  /*3440*/  IMAD R33, R33, UR7, R26 ;  /* 0x0000000721217c24 */ /* 0x000fe2000f8e021a */
[----:B------:R-:W-:-:S03]  /*3450*/  IADD3 R26, P4, R30, UR10, RZ ;  /* 0x0000000a1e1a7c10 */ /* 0x000fc6000ff9e0ff */
[----:B------:R-:W-:Y:S02]  /*3460*/  F2FP.SATFINITE.E4M3.F32.PACK_AB_MERGE_C R35, RZ, R5, RZ ;  /* 0x00000005ff23723e */ /* 0x000fe400048070ff */
[----:B------:R-:W-:Y:S02]  /*3470*/  IADD3.X R27, R31, UR11, R33, P4, !PT ;  /* 0x0000000b1f1b7c10 */ /* 0x000fe4000a7fe421 */
[----:B------:R-:W-:Y:S01]  /*3480*/  PRMT R5, RZ, 0x7610, R5 ;  /* 0x00007610ff057816 */ /* 0x000fe20000000005 */
[----:B------:R1:W-:Y:S01]  /*3490*/  @!P3 STG.E.U8 desc[UR18][R10.64+0x1], R35 ;  /* 0x000001230a00b986 */ /* 0x0003e2000c101112 */
[----:B------:R-:W-:Y:S05]  /*34a0*/  @P5 BRA `(.L_x_39) ;  /* 0x0000000000045947 */ /* 0x000fea0003800000 */
[----:B------:R3:W5:Y:S02]  /*34b0*/  LDG.E.U8 R5, desc[UR18][R26.64] ;  /* 0x000000121a057981 */ /* 0x000764000c1e1100 */
.L_x_39:
[----:B------:R-:W-:Y:S05]  /*34c0*/  BSYNC B1 ;  /* 0x0000000000017941 */ /* 0x000fea0003800000 */
.L_x_38:
[----:B-----5:R-:W-:Y:S01]  /*34d0*/  LOP3.LUT R5, R5, 0xff, RZ, 0xc0, !PT ;  /* 0x000000ff05057812 */ /* 0x020fe200078ec0ff */
[----:B------:R-:W-:Y:S01]  /*34e0*/  BSSY B1, `(.L_x_40) ;  /* 0x000000b000017945 */ /* 0x000fe20003800000 */
[----:B------:R-:W-:Y:S02]  /*34f0*/  ISETP.LT.OR P3, PT, R29, 0x2, !P1 ;  /* 0x000000021d00780c */ /* 0x000fe40004f61670 */
[----:B------:R-:W-:-:S05]  /*3500*/  F2FP.F16.E4M3.UNPACK_B R5, R5 ;  /* 0x00000005ff05723e */ /* 0x000fca00020006ff */
[----:B------:R-:W-:Y:S01]  /*3510*/  HADD2.F32 R30, -RZ, R5.H0_H0 ;  /* 0x20000005ff1e7230 */ /* 0x000fe20000004100 */
[----:B------:R-:W-:-:S04]  /*3520*/  PRMT R5, RZ, 0x7610, R5 ;  /* 0x00007610ff057816 */ /* 0x000fc80000000005 */
[----:B------:R-:W-:-:S04]  /*3530*/  FMUL R30, R30, R9 ;  /* 0x000000091e1e7220 */ /* 0x000fc80000400000 */
[----:B------:R-:W-:-:S05]  /*3540*/  FFMA R30, R139, R8, R30 ;  /* 0x000000088b1e7223 */ /* 0x000fca000000001e */
[----:B------:R-:W-:-:S05]  /*3550*/  F2FP.SATFINITE.E4M3.F32.PACK_AB_MERGE_C R31, RZ, R30, RZ ;  /* 0x0000001eff1f723e */ /* 0x000fca00048070ff */
[----:B------:R4:W-:Y:S01]  /*3560*/  @!P5 STG.E.U8 desc[UR18][R6.64], R31 ;  /* 0x0000001f0600d986 */ /* 0x0009e2000c101112 */
[----:B------:R-:W-:Y:S05]  /*3570*/  @P3 BRA `(.L_x_41) ;  /* 0x0000000000043947 */ /* 0x000fea0003800000 */
[----:B------:R0:W5:Y:S02]  /*3580*/  LDG.E.U8 R5, desc[UR18][R26.64+0x1] ;  /* 0x000001121a057981 */ /* 0x000164000c1e1100 */
.L_x_41:
[----:B------:R-:W-:Y:S05]  /*3590*/  BSYNC B1 ;  /* 0x0000000000017941 */ /* 0x000fea0003800000 */
.L_x_40:
[----:B-----5:R-:W-:Y:S01]  /*35a0*/  LOP3.LUT R5, R5, 0xff, RZ, 0xc0, !PT ;  /* 0x000000ff05057812 */ /* 0x020fe200078ec0ff */
[----:B------:R-:W-:Y:S01]  /*35b0*/  BSSY B1, `(.L_x_42) ;  /* 0x000000b000017945 */ /* 0x000fe20003800000 */
[----:B------:R-:W-:Y:S02]  /*35c0*/  ISETP.LT.OR P4, PT, R29, 0x9, !P0 ;  /* 0x000000091d00780c */ /* 0x000fe40004781670 */
[----:B------:R-:W-:-:S05]  /*35d0*/  F2FP.F16.E4M3.UNPACK_B R5, R5 ;  /* 0x00000005ff05723e */ /* 0x000fca00020006ff */
[----:B------:R-:W-:-:S05]  /*35e0*/  HADD2.F32 R30, -RZ, R5.H0_H0 ;  /* 0x20000005ff1e7230 */ /* 0x000fca0000004100 */
[----:B------:R-:W-:-:S04]  /*35f0*/  FMUL R5, R30, R9 ;  /* 0x000000091e057220 */ /* 0x000fc80000400000 */
[----:B------:R-:W-:-:S05]  /*3600*/  FFMA R5, R134, R8, R5 ;  /* 0x0000000886057223 */ /* 0x000fca0000000005 */
[----:B----4-:R-:W-:Y:S02]  /*3610*/  F2FP.SATFINITE.E4M3.F32.PACK_AB_MERGE_C R31, RZ, R5, RZ ;  /* 0x00000005ff1f723e */ /* 0x010fe400048070ff */
[----:B------:R-:W-:-:S03]  /*3620*/  PRMT R5, RZ, 0x7610, R5 ;  /* 0x00007610ff057816 */ /* 0x000fc60000000005 */
[----:B------:R4:W-:Y:S01]  /*3630*/  @!P3 STG.E.U8 desc[UR18][R6.64+0x1], R31 ;  /* 0x0000011f0600b986 */ /* 0x0009e2000c101112 */
[----:B------:R-:W-:Y:S05]  /*3640*/  @P4 BRA `(.L_x_43) ;  /* 0x0000000000044947 */ /* 0x000fea0003800000 */
[----:B------:R0:W5:Y:S02]  /*3650*/  LDG.E.U8 R5, desc[UR18][R24.64+0x8] ;  /* 0x0000081218057981 */ /* 0x000164000c1e1100 */
.L_x_43:
[----:B------:R-:W-:Y:S05]  /*3660*/  BSYNC B1 ;  /* 0x0000000000017941 */ /* 0x000fea0003800000 */
.L_x_42:
        /* <DEDUP_REMOVED lines=8> */
[----:B----4-:R-:W-:-:S05]  /*36f0*/  F2FP.SATFINITE.E4M3.F32.PACK_AB_MERGE_C R31, RZ, R30, RZ ;  /* 0x0000001eff1f723e */ /* 0x010fca00048070ff */
[----:B------:R4:W-:Y:S01]  /*3700*/  @!P4 STG.E.U8 desc[UR18][R10.64+0x8], R31 ;  /* 0x0000081f0a00c986 */ /* 0x0009e2000c101112 */
[----:B------:R-:W-:Y:S05]  /*3710*/  @P3 BRA `(.L_x_45) ;  /* 0x0000000000043947 */ /* 0x000fea0003800000 */
[----:B------:R0:W5:Y:S02]  /*3720*/  LDG.E.U8 R5, desc[UR18][R24.64+0x9] ;  /* 0x0000091218057981 */ /* 0x000164000c1e1100 */
.L_x_45:
[----:B------:R-:W-:Y:S05]  /*3730*/  BSYNC B1 ;  /* 0x0000000000017941 */ /* 0x000fea0003800000 */
.L_x_44:
        /* <DEDUP_REMOVED lines=12> */
.L_x_47:
[----:B------:R-:W-:Y:S05]  /*3800*/  BSYNC B1 ;  /* 0x0000000000017941 */ /* 0x000fea0003800000 */
.L_x_46:
        /* <DEDUP_REMOVED lines=12> */
.L_x_49:
[----:B------:R-:W-:Y:S05]  /*38d0*/  BSYNC B1 ;  /* 0x0000000000017941 */ /* 0x000fea0003800000 */
.L_x_48:
        /* <DEDUP_REMOVED lines=12> */
.L_x_51:
[----:B------:R-:W-:Y:S05]  /*39a0*/  BSYNC B1 ;  /* 0x0000000000017941 */ /* 0x000fea0003800000 */
.L_x_50:
        /* <DEDUP_REMOVED lines=12> */
.L_x_53:
[----:B------:R-:W-:Y:S05]  /*3a70*/  BSYNC B1 ;  /* 0x0000000000017941 */ /* 0x000fea0003800000 */
.L_x_52:
        /* <DEDUP_REMOVED lines=12> */
.L_x_55:
[----:B------:R-:W-:Y:S05]  /*3b40*/  BSYNC B1 ;  /* 0x0000000000017941 */ /* 0x000fea0003800000 */
.L_x_54:
        /* <DEDUP_REMOVED lines=12> */
.L_x_57:
[----:B------:R-:W-:Y:S05]  /*3c10*/  BSYNC B1 ;  /* 0x0000000000017941 */ /* 0x000fea0003800000 */
.L_x_56:
        /* <DEDUP_REMOVED lines=12> */
.L_x_59:
[----:B------:R-:W-:Y:S05]  /*3ce0*/  BSYNC B1 ;  /* 0x0000000000017941 */ /* 0x000fea0003800000 */
.L_x_58:
        /* <DEDUP_REMOVED lines=12> */
.L_x_61:
[----:B------:R-:W-:Y:S05]  /*3db0*/  BSYNC B1 ;  /* 0x0000000000017941 */ /* 0x000fea0003800000 */
.L_x_60:
        /* <DEDUP_REMOVED lines=12> */
.L_x_63:
[----:B------:R-:W-:Y:S05]  /*3e80*/  BSYNC B1 ;  /* 0x0000000000017941 */ /* 0x000fea0003800000 */
.L_x_62:
        /* <DEDUP_REMOVED lines=12> */
.L_x_65:
[----:B------:R-:W-:Y:S05]  /*3f50*/  BSYNC B1 ;  /* 0x0000000000017941 */ /* 0x000fea0003800000 */
.L_x_64:
        /* <DEDUP_REMOVED lines=12> */
.L_x_67:
[----:B------:R-:W-:Y:S05]  /*4020*/  BSYNC B1 ;  /* 0x0000000000017941 */ /* 0x000fea0003800000 */
.L_x_66:
        /* <DEDUP_REMOVED lines=12> */
.L_x_69:
[----:B------:R-:W-:Y:S05]  /*40f0*/  BSYNC B1 ;  /* 0x0000000000017941 */ /* 0x000fea0003800000 */
.L_x_68:
        /* <DEDUP_REMOVED lines=12> */
.L_x_71:
[----:B------:R-:W-:Y:S05]  /*41c0*/  BSYNC B1 ;  /* 0x0000000000017941 */ /* 0x000fea0003800000 */
.L_x_70:
        /* <DEDUP_REMOVED lines=12> */
.L_x_73:
[----:B------:R-:W-:Y:S05]  /*4290*/  BSYNC B1 ;  /* 0x0000000000017941 */ /* 0x000fea0003800000 */
.L_x_72:
        /* <DEDUP_REMOVED lines=12> */
.L_x_75:
[----:B------:R-:W-:Y:S05]  /*4360*/  BSYNC B1 ;  /* 0x0000000000017941 */ /* 0x000fea0003800000 */
.L_x_74:
        /* <DEDUP_REMOVED lines=12> */
.L_x_77:
[----:B------:R-:W-:Y:S05]  /*4430*/  BSYNC B1 ;  /* 0x0000000000017941 */ /* 0x000fea0003800000 */
.L_x_76:
        /* <DEDUP_REMOVED lines=12> */
.L_x_79:
[----:B------:R-:W-:Y:S05]  /*4500*/  BSYNC B1 ;  /* 0x0000000000017941 */ /* 0x000fea0003800000 */
.L_x_78:
        /* <DEDUP_REMOVED lines=12> */
.L_x_81:
[----:B------:R-:W-:Y:S05]  /*45d0*/  BSYNC B1 ;  /* 0x0000000000017941 */ /* 0x000fea0003800000 */
.L_x_80:
        /* <DEDUP_REMOVED lines=12> */
.L_x_83:
[----:B------:R-:W-:Y:S05]  /*46a0*/  BSYNC B1 ;  /* 0x0000000000017941 */ /* 0x000fea0003800000 */
.L_x_82:
        /* <DEDUP_REMOVED lines=12> */
.L_x_85:
[----:B------:R-:W-:Y:S05]  /*4770*/  BSYNC B1 ;  /* 0x0000000000017941 */ /* 0x000fea0003800000 */
.L_x_84:
        /* <DEDUP_REMOVED lines=12> */
.L_x_87:
[----:B------:R-:W-:Y:S05]  /*4840*/  BSYNC B1 ;  /* 0x0000000000017941 */ /* 0x000fea0003800000 */
.L_x_86:
        /* <DEDUP_REMOVED lines=12> */
.L_x_89:
[----:B------:R-:W-:Y:S05]  /*4910*/  BSYNC B1 ;  /* 0x0000000000017941 */ /* 0x000fea0003800000 */
.L_x_88:
        /* <DEDUP_REMOVED lines=12> */
.L_x_91:
[----:B------:R-:W-:Y:S05]  /*49e0*/  BSYNC B1 ;  /* 0x0000000000017941 */ /* 0x000fea0003800000 */
.L_x_90:
        /* <DEDUP_REMOVED lines=12> */
.L_x_93:
[----:B------:R-:W-:Y:S05]  /*4ab0*/  BSYNC B1 ;  /* 0x0000000000017941 */ /* 0x000fea0003800000 */
.L_x_92:
        /* <DEDUP_REMOVED lines=12> */
.L_x_95:
[----:B------:R-:W-:Y:S05]  /*4b80*/  BSYNC B1 ;  /* 0x0000000000017941 */ /* 0x000fea0003800000 */
.L_x_94:
        /* <DEDUP_REMOVED lines=12> */
.L_x_97:
[----:B------:R-:W-:Y:S05]  /*4c50*/  BSYNC B1 ;  /* 0x0000000000017941 */ /* 0x000fea0003800000 */
.L_x_96:
        /* <DEDUP_REMOVED lines=12> */
.L_x_99:
[----:B------:R-:W-:Y:S05]  /*4d20*/  BSYNC B1 ;  /* 0x0000000000017941 */ /* 0x000fea0003800000 */
.L_x_98:
        /* <DEDUP_REMOVED lines=12> */
.L_x_101:
[----:B------:R-:W-:Y:S05]  /*4df0*/  BSYNC B1 ;  /* 0x0000000000017941 */ /* 0x000fea0003800000 */
.L_x_100:
        /* <DEDUP_REMOVED lines=12> */
.L_x_103:
[----:B------:R-:W-:Y:S05]  /*4ec0*/  BSYNC B1 ;  /* 0x0000000000017941 */ /* 0x000fea0003800000 */
.L_x_102:
        /* <DEDUP_REMOVED lines=12> */
.L_x_105:
[----:B------:R-:W-:Y:S05]  /*4f90*/  BSYNC B1 ;  /* 0x0000000000017941 */ /* 0x000fea0003800000 */
.L_x_104:
        /* <DEDUP_REMOVED lines=12> */
.L_x_107:
[----:B------:R-:W-:Y:S05]  /*5060*/  BSYNC B1 ;  /* 0x0000000000017941 */ /* 0x000fea0003800000 */
.L_x_106:
        /* <DEDUP_REMOVED lines=12> */
.L_x_109:
[----:B------:R-:W-:Y:S05]  /*5130*/  BSYNC B1 ;  /* 0x0000000000017941 */ /* 0x000fea0003800000 */
.L_x_108:
        /* <DEDUP_REMOVED lines=12> */
.L_x_111:
[----:B------:R-:W-:Y:S05]  /*5200*/  BSYNC B1 ;  /* 0x0000000000017941 */ /* 0x000fea0003800000 */
.L_x_110:
        /* <DEDUP_REMOVED lines=12> */
.L_x_113:
[----:B------:R-:W-:Y:S05]  /*52d0*/  BSYNC B1 ;  /* 0x0000000000017941 */ /* 0x000fea0003800000 */
.L_x_112:
        /* <DEDUP_REMOVED lines=12> */
.L_x_115:
[----:B------:R-:W-:Y:S05]  /*53a0*/  BSYNC B1 ;  /* 0x0000000000017941 */ /* 0x000fea0003800000 */
.L_x_114:
        /* <DEDUP_REMOVED lines=12> */
.L_x_117:
[----:B------:R-:W-:Y:S05]  /*5470*/  BSYNC B1 ;  /* 0x0000000000017941 */ /* 0x000fea0003800000 */
.L_x_116:
        /* <DEDUP_REMOVED lines=12> */
.L_x_119:
[----:B------:R-:W-:Y:S05]  /*5540*/  BSYNC B1 ;  /* 0x0000000000017941 */ /* 0x000fea0003800000 */
.L_x_118:
        /* <DEDUP_REMOVED lines=12> */
.L_x_121:
[----:B------:R-:W-:Y:S05]  /*5610*/  BSYNC B1 ;  /* 0x0000000000017941 */ /* 0x000fea0003800000 */
.L_x_120:
        /* <DEDUP_REMOVED lines=12> */
.L_x_123:
[----:B------:R-:W-:Y:S05]  /*56e0*/  BSYNC B1 ;  /* 0x0000000000017941 */ /* 0x000fea0003800000 */
.L_x_122:
        /* <DEDUP_REMOVED lines=12> */
.L_x_125:
[----:B------:R-:W-:Y:S05]  /*57b0*/  BSYNC B1 ;  /* 0x0000000000017941 */ /* 0x000fea0003800000 */
.L_x_124:
        /* <DEDUP_REMOVED lines=12> */
.L_x_127:
[----:B------:R-:W-:Y:S05]  /*5880*/  BSYNC B1 ;  /* 0x0000000000017941 */ /* 0x000fea0003800000 */
.L_x_126:
        /* <DEDUP_REMOVED lines=12> */
.L_x_129:
[----:B------:R-:W-:Y:S05]  /*5950*/  BSYNC B1 ;  /* 0x0000000000017941 */ /* 0x000fea0003800000 */
.L_x_128:
        /* <DEDUP_REMOVED lines=12> */
.L_x_131:
[----:B------:R-:W-:Y:S05]  /*5a20*/  BSYNC B1 ;  /* 0x0000000000017941 */ /* 0x000fea0003800000 */
.L_x_130:
        /* <DEDUP_REMOVED lines=12> */
.L_x_133:
[----:B------:R-:W-:Y:S05]  /*5af0*/  BSYNC B1 ;  /* 0x0000000000017941 */ /* 0x000fea0003800000 */
.L_x_132:
        /* <DEDUP_REMOVED lines=12> */
.L_x_135:
[----:B------:R-:W-:Y:S05]  /*5bc0*/  BSYNC B1 ;  /* 0x0000000000017941 */ /* 0x000fea0003800000 */
.L_x_134:
        /* <DEDUP_REMOVED lines=12> */
.L_x_137:
[----:B------:R-:W-:Y:S05]  /*5c90*/  BSYNC B1 ;  /* 0x0000000000017941 */ /* 0x000fea0003800000 */
.L_x_136:
        /* <DEDUP_REMOVED lines=12> */
.L_x_139:
[----:B------:R-:W-:Y:S05]  /*5d60*/  BSYNC B1 ;  /* 0x0000000000017941 */ /* 0x000fea0003800000 */
.L_x_138:
        /* <DEDUP_REMOVED lines=12> */
.L_x_141:
[----:B------:R-:W-:Y:S05]  /*5e30*/  BSYNC B1 ;  /* 0x0000000000017941 */ /* 0x000fea0003800000 */
.L_x_140:
        /* <DEDUP_REMOVED lines=12> */
.L_x_143:
[----:B------:R-:W-:Y:S05]  /*5f00*/  BSYNC B1 ;  /* 0x0000000000017941 */ /* 0x000fea0003800000 */
.L_x_142:
        /* <DEDUP_REMOVED lines=12> */
.L_x_145:
[----:B------:R-:W-:Y:S05]  /*5fd0*/  BSYNC B1 ;  /* 0x0000000000017941 */ /* 0x000fea0003800000 */
.L_x_144:
[----:B-----5:R-:W-:Y:S01]  /*5fe0*/  LOP3.LUT R5, R5, 0xff, RZ, 0xc0, !PT ;  /* 0x000000ff05057812 */ /* 0x020fe200078ec0ff */
[----:B------:R-:W-:Y:S01]  /*5ff0*/  BSSY B1, `(.L_x_146) ;  /* 0x000000b000017945 */ /* 0x000fe20003800000 */
[----:B------:R-:W-:Y:S02]  /*6000*/  ISETP.LT.OR P4, PT, R29, 0x71, !P0 ;  /* 0x000000711d00780c */ /* 0x000fe40004781670 */
[----:B------:R-:W-:-:S05]  /*6010*/  F2FP.F16.E4M3.UNPACK_B R5, R5 ;  /* 0x00000005ff05723e */ /* 0x000fca00020006ff */
[----:B------:R-:W-:-:S05]  /*6020*/  HADD2.F32 R18, -RZ, R5.H0_H0 ;  /* 0x20000005ff127230 */ /* 0x000fca0000004100 */
[----:B------:R-:W-:-:S04]  /*6030*/  FMUL R5, R18, R9 ;  /* 0x0000000912057220 */ /* 0x000fc80000400000 */
[----:B------:R-:W-:-:S05]  /*6040*/  FFMA R5, R20, R8, R5 ;  /* 0x0000000814057223 */ /* 0x000fca0000000005 */
[----:B0-----:R-:W-:Y:S02]  /*6050*/  F2FP.SATFINITE.E4M3.F32.PACK_AB_MERGE_C R23, RZ, R5, RZ ;  /* 0x00000005ff17723e */ /* 0x001fe400048070ff */
[----:B------:R-:W-:-:S03]  /*6060*/  PRMT R5, RZ, 0x7610, R5 ;  /* 0x00007610ff057816 */ /* 0x000fc60000000005 */
[----:B------:R0:W-:Y:S01]  /*6070*/  @!P3 STG.E.U8 desc[UR18][R6.64+0x69], R23 ;  /* 0x000069170600b986 */ /* 0x0001e2000c101112 */
[----:B------:R-:W-:Y:S05]  /*6080*/  @P4 BRA `(.L_x_147) ;  /* 0x0000000000044947 */ /* 0x000fea0003800000 */
[----:B------:R0:W5:Y:S02]  /*6090*/  LDG.E.U8 R5, desc[UR18][R24.64+0x70] ;  /* 0x0000701218057981 */ /* 0x000164000c1e1100 */
.L_x_147:
[----:B------:R-:W-:Y:S05]  /*60a0*/  BSYNC B1 ;  /* 0x0000000000017941 */ /* 0x000fea0003800000 */
.L_x_146:
        /* <DEDUP_REMOVED lines=12> */
.L_x_149:
[----:B------:R-:W-:Y:S05]  /*6170*/  BSYNC B1 ;  /* 0x0000000000017941 */ /* 0x000fea0003800000 */
.L_x_148:
        /* <DEDUP_REMOVED lines=12> */
.L_x_151:
[----:B------:R-:W-:Y:S05]  /*6240*/  BSYNC B1 ;  /* 0x0000000000017941 */ /* 0x000fea0003800000 */
.L_x_150:
        /* <DEDUP_REMOVED lines=8> */
[----:B0-----:R-:W-:-:S05]  /*62d0*/  F2FP.SATFINITE.E4M3.F32.PACK_AB_MERGE_C R17, RZ, R18, RZ ;  /* 0x00000012ff11723e */ /* 0x001fca00048070ff */
[----:B------:R0:W-:Y:S01]  /*62e0*/  @!P4 STG.E.U8 desc[UR18][R6.64+0x70], R17 ;  /* 0x000070110600c986 */ /* 0x0001e2000c101112 */
[----:B------:R-:W-:Y:S05]  /*62f0*/  @P3 BRA `(.L_x_153) ;  /* 0x0000000000043947 */ /* 0x000fea0003800000 */
[----:B------:R0:W5:Y:S02]  /*6300*/  LDG.E.U8 R5, desc[UR18][R26.64+0x71] ;  /* 0x000071121a057981 */ /* 0x000164000c1e1100 */
.L_x_153:
[----:B------:R-:W-:Y:S05]  /*6310*/  BSYNC B1 ;  /* 0x0000000000017941 */ /* 0x000fea0003800000 */
.L_x_152:
        /* <DEDUP_REMOVED lines=12> */
.L_x_155:
[----:B------:R-:W-:Y:S05]  /*63e0*/  BSYNC B1 ;  /* 0x0000000000017941 */ /* 0x000fea0003800000 */
.L_x_154:
        /* <DEDUP_REMOVED lines=12> */
.L_x_157:
[----:B------:R-:W-:Y:S05]  /*64b0*/  BSYNC B1 ;  /* 0x0000000000017941 */ /* 0x000fea0003800000 */
.L_x_156:
        /* <DEDUP_REMOVED lines=12> */
.L_x_159:
[----:B------:R-:W-:Y:S05]  /*6580*/  BSYNC B1 ;  /* 0x0000000000017941 */ /* 0x000fea0003800000 */
.L_x_158:
[----:B-----5:R-:W-:Y:S01]  /*6590*/  LOP3.LUT R5, R5, 0xff, RZ, 0xc0, !PT ;  /* 0x000000ff05057812 */ /* 0x020fe200078ec0ff */
[----:B------:R-:W-:Y:S01]  /*65a0*/  BSSY B1, `(.L_x_160) ;  /* 0x000000b000017945 */ /* 0x000fe20003800000 */
[----:B------:R-:W-:Y:S02]  /*65b0*/  ISETP.LT.OR P1, PT, R29, 0x7a, !P1 ;  /* 0x0000007a1d00780c */ /* 0x000fe40004f21670 */
[----:B------:R-:W-:-:S05]  /*65c0*/  F2FP.F16.E4M3.UNPACK_B R5, R5 ;  /* 0x00000005ff05723e */ /* 0x000fca00020006ff */
[----:B01--4-:R-:W-:Y:S01]  /*65d0*/  HADD2.F32 R10, -RZ, R5.H0_H0 ;  /* 0x20000005ff0a7230 */ /* 0x013fe20000004100 */
[----:B------:R-:W-:-:S04]  /*65e0*/  PRMT R5, RZ, 0x7610, R5 ;  /* 0x00007610ff057816 */ /* 0x000fc80000000005 */
[----:B------:R-:W-:-:S04]  /*65f0*/  FMUL R10, R10, R9 ;  /* 0x000000090a0a7220 */ /* 0x000fc80000400000 */
[----:B------:R-:W-:-:S05]  /*6600*/  FFMA R10, R15, R8, R10 ;  /* 0x000000080f0a7223 */ /* 0x000fca000000000a */
[----:B------:R-:W-:-:S05]  /*6610*/  F2FP.SATFINITE.E4M3.F32.PACK_AB_MERGE_C R11, RZ, R10, RZ ;  /* 0x0000000aff0b723e */ /* 0x000fca00048070ff */
[----:B------:R0:W-:Y:S01]  /*6620*/  @!P3 STG.E.U8 desc[UR18][R6.64+0x78], R11 ;  /* 0x0000780b0600b986 */ /* 0x0001e2000c101112 */
[----:B------:R-:W-:Y:S05]  /*6630*/  @P1 BRA `(.L_x_161) ;  /* 0x0000000000041947 */ /* 0x000fea0003800000 */
[----:B------:R1:W5:Y:S02]  /*6640*/  LDG.E.U8 R5, desc[UR18][R26.64+0x79] ;  /* 0x000079121a057981 */ /* 0x000364000c1e1100 */
.L_x_161:
[----:B------:R-:W-:Y:S05]  /*6650*/  BSYNC B1 ;  /* 0x0000000000017941 */ /* 0x000fea0003800000 */
.L_x_160:
[----:B------:R-:W-:Y:S05]  /*6660*/  @P1 BRA `(.L_x_162) ;  /* 0x0000001000281947 */ /* 0x000fea0003800000 */
[----:B-----5:R-:W-:-:S04]  /*6670*/  LOP3.LUT R5, R5, 0xff, RZ, 0xc0, !PT ;  /* 0x000000ff05057812 */ /* 0x020fc800078ec0ff */
[----:B------:R-:W-:-:S05]  /*6680*/  F2FP.F16.E4M3.UNPACK_B R5, R5 ;  /* 0x00000005ff05723e */ /* 0x000fca00020006ff */
[----:B------:R-:W-:-:S05]  /*6690*/  HADD2.F32 R10, -RZ, R5.H0_H0 ;  /* 0x20000005ff0a7230 */ /* 0x000fca0000004100 */
[----:B------:R-:W-:-:S04]  /*66a0*/  FMUL R5, R10, R9 ;  /* 0x000000090a057220 */ /* 0x000fc80000400000 */
[----:B------:R-:W-:-:S05]  /*66b0*/  FFMA R5, R14, R8, R5 ;  /* 0x000000080e057223 */ /* 0x000fca0000000005 */
[----:B------:R-:W-:-:S05]  /*66c0*/  F2FP.SATFINITE.E4M3.F32.PACK_AB_MERGE_C R5, RZ, R5, RZ ;  /* 0x00000005ff05723e */ /* 0x000fca00048070ff */
[----:B------:R4:W-:Y:S01]  /*66d0*/  STG.E.U8 desc[UR18][R6.64+0x79], R5 ;  /* 0x0000790506007986 */ /* 0x0009e2000c101112 */
[----:B------:R-:W-:Y:S05]  /*66e0*/  BRA `(.L_x_162) ;  /* 0x0000001000087947 */ /* 0x000fea0003800000 */
.L_x_33:
[----:B------:R-:W-:Y:S01]  /*66f0*/  ISETP.GE.AND P1, PT, R36, 0x1, PT ;  /* 0x000000012400780c */ /* 0x000fe20003f26270 */
[-C--:B--2---:R-:W-:Y:S01]  /*6700*/  FMUL R141, R141, R8.reuse ;  /* 0x000000088d8d7220 */ /* 0x084fe20000400000 */
[-C--:B------:R-:W-:Y:S01]  /*6710*/  FMUL R136, R136, R8.reuse ;  /* 0x0000000888887220 */ /* 0x080fe20000400000 */
[----:B------:R-:W-:Y:S01]  /*6720*/  ISETP.GE.AND P0, PT, R36, 0x9, PT ;  /* 0x000000092400780c */ /* 0x000fe20003f06270 */
[-C--:B------:R-:W-:Y:S01]  /*6730*/  FMUL R139, R139, R8.reuse ;  /* 0x000000088b8b7220 */ /* 0x080fe20000400000 */
[C---:B------:R-:W-:Y:S01]  /*6740*/  ISETP.LT.OR P4, PT, R29.reuse, 0x1, !P1 ;  /* 0x000000011d00780c */ /* 0x040fe20004f81670 */
[-C--:B------:R-:W-:Y:S01]  /*6750*/  FMUL R134, R134, R8.reuse ;  /* 0x0000000886867220 */ /* 0x080fe20000400000 */
[----:B------:R-:W-:Y:S01]  /*6760*/  ISETP.LT.OR P5, PT, R29, 0x2, !P1 ;  /* 0x000000021d00780c */ /* 0x000fe20004fa1670 */
[-C--:B------:R-:W-:Y:S01]  /*6770*/  FMUL R137, R137, R8.reuse ;  /* 0x0000000889897220 */ /* 0x080fe20000400000 */
[----:B------:R-:W-:Y:S01]  /*6780*/  F2FP.SATFINITE.E4M3.F32.PACK_AB_MERGE_C R141, RZ, R141, RZ ;  /* 0x0000008dff8d723e */ /* 0x000fe200048070ff */
[----:B------:R-:W-:Y:S01]  /*6790*/  FMUL R132, R132, R8 ;  /* 0x0000000884847220 */ /* 0x000fe20000400000 */
[----:B------:R-:W-:Y:S01]  /*67a0*/  F2FP.SATFINITE.E4M3.F32.PACK_AB_MERGE_C R5, RZ, R136, RZ ;  /* 0x00000088ff05723e */ /* 0x000fe200048070ff */
[-C--:B------:R-:W-:Y:S01]  /*67b0*/  FMUL R135, R135, R8.reuse ;  /* 0x0000000887877220 */ /* 0x080fe20000400000 */
[C---:B------:R-:W-:Y:S01]  /*67c0*/  ISETP.LT.OR P3, PT, R29.reuse, 0x1, !P0 ;  /* 0x000000011d00780c */ /* 0x040fe20004761670 */
[-C--:B------:R-:W-:Y:S01]  /*67d0*/  FMUL R130, R130, R8.reuse ;  /* 0x0000000882827220 */ /* 0x080fe20000400000 */
[----:B------:R-:W-:Y:S01]  /*67e0*/  ISETP.LT.OR P6, PT, R29, 0xa, !P1 ;  /* 0x0000000a1d00780c */ /* 0x000fe20004fc1670 */
[-C--:B------:R-:W-:Y:S01]  /*67f0*/  FMUL R133, R133, R8.reuse ;  /* 0x0000000885857220 */ /* 0x080fe20000400000 */
[----:B------:R-:W-:Y:S01]  /*6800*/  F2FP.SATFINITE.E4M3.F32.PACK_AB_MERGE_C R139, RZ, R139, RZ ;  /* 0x0000008bff8b723e */ /* 0x000fe200048070ff */
[----:B------:R-:W-:Y:S01]  /*6810*/  @!P4 STG.E.U8 desc[UR18][R10.64], R141 ;  /* 0x0000008d0a00c986 */ /* 0x000fe2000c101112 */
[C---:B------:R-:W-:Y:S01]  /*6820*/  ISETP.LT.OR P4, PT, R29.reuse, 0x2, !P0 ;  /* 0x000000021d00780c */ /* 0x040fe20004781670 */
[----:B------:R-:W-:Y:S01]  /*6830*/  FMUL R128, R128, R8 ;  /* 0x0000000880807220 */ /* 0x000fe20000400000 */
[----:B------:R-:W-:Y:S01]  /*6840*/  F2FP.SATFINITE.E4M3.F32.PACK_AB_MERGE_C R25, RZ, R134, RZ ;  /* 0x00000086ff19723e */ /* 0x000fe200048070ff */
[----:B------:R0:W-:Y:S01]  /*6850*/  @!P5 STG.E.U8 desc[UR18][R10.64+0x1], R5 ;  /* 0x000001050a00d986 */ /* 0x0001e2000c101112 */
[----:B------:R-:W-:Y:S01]  /*6860*/  ISETP.LT.OR P5, PT, R29, 0x9, !P1 ;  /* 0x000000091d00780c */ /* 0x000fe20004fa1670 */
[-C--:B------:R-:W-:Y:S01]  /*6870*/  FMUL R131, R131, R8.reuse ;  /* 0x0000000883837220 */ /* 0x080fe20000400000 */
[----:B------:R-:W-:Y:S01]  /*6880*/  F2FP.SATFINITE.E4M3.F32.PACK_AB_MERGE_C R137, RZ, R137, RZ ;  /* 0x00000089ff89723e */ /* 0x000fe200048070ff */
[----:B------:R-:W-:Y:S01]  /*6890*/  @!P3 STG.E.U8 desc[UR18][R6.64], R139 ;  /* 0x0000008b0600b986 */ /* 0x000fe2000c101112 */
[----:B------:R-:W-:Y:S01]  /*68a0*/  ISETP.LT.OR P3, PT, R29, 0x9, !P0 ;  /* 0x000000091d00780c */ /* 0x000fe20004761670 */
[-C--:B------:R-:W-:Y:S01]  /*68b0*/  FMUL R126, R126, R8.reuse ;  /* 0x000000087e7e7220 */ /* 0x080fe20000400000 */
[----:B------:R-:W-:Y:S01]  /*68c0*/  F2FP.SATFINITE.E4M3.F32.PACK_AB_MERGE_C R135, RZ, R135, RZ ;  /* 0x00000087ff87723e */ /* 0x000fe200048070ff */
[-C--:B------:R-:W-:Y:S01]  /*68d0*/  FMUL R129, R129, R8.reuse ;  /* 0x0000000881817220 */ /* 0x080fe20000400000 */
[----:B------:R-:W-:Y:S01]  /*68e0*/  F2FP.SATFINITE.E4M3.F32.PACK_AB_MERGE_C R133, RZ, R133, RZ ;  /* 0x00000085ff85723e */ /* 0x000fe200048070ff */
[----:B------:R1:W-:Y:S01]  /*68f0*/  @!P4 STG.E.U8 desc[UR18][R6.64+0x1], R25 ;  /* 0x000001190600c986 */ /* 0x0003e2000c101112 */
[C---:B------:R-:W-:Y:S01]  /*6900*/  ISETP.LT.OR P4, PT, R29.reuse, 0xa, !P0 ;  /* 0x0000000a1d00780c */ /* 0x040fe20004781670 */
[----:B------:R-:W-:Y:S01]  /*6910*/  FMUL R124, R124, R8 ;  /* 0x000000087c7c7220 */ /* 0x000fe20000400000 */
[----:B0-----:R-:W-:Y:S01]  /*6920*/  F2FP.SATFINITE.E4M3.F32.PACK_AB_MERGE_C R5, RZ, R132, RZ ;  /* 0x00000084ff05723e */ /* 0x001fe200048070ff */
[----:B------:R-:W-:Y:S01]  /*6930*/  @!P5 STG.E.U8 desc[UR18][R10.64+0x8], R137 ;  /* 0x000008890a00d986 */ /* 0x000fe2000c101112 */
[----:B------:R-:W-:Y:S01]  /*6940*/  ISETP.LT.OR P5, PT, R29, 0x11, !P1 ;  /* 0x000000111d00780c */ /* 0x000fe20004fa1670 */
[-C--:B------:R-:W-:Y:S01]  /*6950*/  FMUL R127, R127, R8.reuse ;  /* 0x000000087f7f7220 */ /* 0x080fe20000400000 */
[----:B------:R-:W-:Y:S01]  /*6960*/  F2FP.SATFINITE.E4M3.F32.PACK_AB_MERGE_C R131, RZ, R131, RZ ;  /* 0x00000083ff83723e */ /* 0x000fe200048070ff */
[----:B------:R0:W-:Y:S01]  /*6970*/  @!P6 STG.E.U8 desc[UR18][R10.64+0x9], R5 ;  /* 0x000009050a00e986 */ /* 0x0001e2000c101112 */
[----:B------:R-:W-:Y:S01]  /*6980*/  ISETP.LT.OR P6, PT, R29, 0x12, !P1 ;  /* 0x000000121d00780c */ /* 0x000fe20004fc1670 */
[----:B------:R-:W-:Y:S01]  /*6990*/  FMUL R122, R122, R8 ;  /* 0x000000087a7a7220 */ /* 0x000fe20000400000 */
[----:B------:R-:W-:Y:S01]  /*69a0*/  F2FP.SATFINITE.E4M3.F32.PACK_AB_MERGE_C R129, RZ, R129, RZ ;  /* 0x00000081ff81723e */ /* 0x000fe200048070ff */
[----:B------:R-:W-:Y:S01]  /*69b0*/  @!P3 STG.E.U8 desc[UR18][R6.64+0x8], R135 ;  /* 0x000008870600b986 */ /* 0x000fe2000c101112 */
[----:B-1----:R-:W-:Y:S01]  /*69c0*/  F2FP.SATFINITE.E4M3.F32.PACK_AB_MERGE_C R25, RZ, R130, RZ ;  /* 0x00000082ff19723e */ /* 0x002fe200048070ff */
[-C--:B------:R-:W-:Y:S01]  /*69d0*/  FMUL R125, R125, R8.reuse ;  /* 0x000000087d7d7220 */ /* 0x080fe20000400000 */
[C---:B------:R-:W-:Y:S01]  /*69e0*/  ISETP.LT.OR P3, PT, R29.reuse, 0x11, !P0 ;  /* 0x000000111d00780c */ /* 0x040fe20004761670 */
[-C--:B------:R-:W-:Y:S01]  /*69f0*/  FMUL R120, R120, R8.reuse ;  /* 0x0000000878787220 */ /* 0x080fe20000400000 */
[----:B------:R-:W-:Y:S01]  /*6a00*/  F2FP.SATFINITE.E4M3.F32.PACK_AB_MERGE_C R127, RZ, R127, RZ ;  /* 0x0000007fff7f723e */ /* 0x000fe200048070ff */
[----:B------:R1:W-:Y:S01]  /*6a10*/  @!P4 STG.E.U8 desc[UR18][R6.64+0x9], R25 ;  /* 0x000009190600c986 */ /* 0x0003e2000c101112 */
[----:B------:R-:W-:Y:S01]  /*6a20*/  ISETP.LT.OR P4, PT, R29, 0x12, !P0 ;  /* 0x000000121d00780c */ /* 0x000fe20004781670 */
[----:B------:R-:W-:Y:S01]  /*6a30*/  FMUL R123, R123, R8 ;  /* 0x000000087b7b7220 */ /* 0x000fe20000400000 */
[----:B0-----:R-:W-:Y:S01]  /*6a40*/  F2FP.SATFINITE.E4M3.F32.PACK_AB_MERGE_C R5, RZ, R128, RZ ;  /* 0x00000080ff05723e */ /* 0x001fe200048070ff */
[----:B------:R-:W-:Y:S01]  /*6a50*/  @!P5 STG.E.U8 desc[UR18][R10.64+0x10], R133 ;  /* 0x000010850a00d986 */ /* 0x000fe2000c101112 */
[C---:B------:R-:W-:Y:S01]  /*6a60*/  ISETP.LT.OR P5, PT, R29.reuse, 0x19, !P1 ;  /* 0x000000191d00780c */ /* 0x040fe20004fa1670 */
[-C--:B------:R-:W-:Y:S01]  /*6a70*/  FMUL R118, R118, R8.reuse ;  /* 0x0000000876767220 */ /* 0x080fe20000400000 */
[----:B------:R-:W-:Y:S01]  /*6a80*/  F2FP.SATFINITE.E4M3.F32.PACK_AB_MERGE_C R125, RZ, R125, RZ ;  /* 0x0000007dff7d723e */ /* 0x000fe200048070ff */
[----:B------:R0:W-:Y:S01]  /*6a90*/  @!P6 STG.E.U8 desc[UR18][R10.64+0x11], R5 ;  /* 0x000011050a00e986 */ /* 0x0001e2000c101112 */
[----:B------:R-:W-:Y:S01]  /*6aa0*/  ISETP.LT.OR P6, PT, R29, 0x1a, !P1 ;  /* 0x0000001a1d00780c */ /* 0x000fe20004fc1670 */
[-C--:B------:R-:W-:Y:S01]  /*6ab0*/  FMUL R121, R121, R8.reuse ;  /* 0x0000000879797220 */ /* 0x080fe20000400000 */
[----:B------:R-:W-:Y:S01]  /*6ac0*/  FMUL R116, R116, R8 ;  /* 0x0000000874747220 */ /* 0x000fe20000400000 */
[----:B-1----:R-:W-:Y:S01]  /*6ad0*/  F2FP.SATFINITE.E4M3.F32.PACK_AB_MERGE_C R25, RZ, R126, RZ ;  /* 0x0000007eff19723e */ /* 0x002fe200048070ff */
[----:B------:R-:W-:Y:S01]  /*6ae0*/  @!P3 STG.E.U8 desc[UR18][R6.64+0x10], R131 ;  /* 0x000010830600b986 */ /* 0x000fe2000c101112 */
[----:B------:R-:W-:Y:S01]  /*6af0*/  ISETP.LT.OR P3, PT, R29, 0x19, !P0 ;  /* 0x000000191d00780c */ /* 0x000fe20004761670 */
        /* <DEDUP_REMOVED lines=35> */
[----:B------:R-:W-:Y:S01]  /*6d30*/  ISETP.LT.OR P3, PT, R29, 0x29, !P0 ;  /* 0x000000291d00780c */ /* 0x000fe20004761670 */
[-C--:B------:R-:W-:Y:S01]  /*6d40*/  FMUL R109, R109, R8.reuse ;  /* 0x000000086d6d7220 */ /* 0x080fe20000400000 */
[-C--:B------:R-:W-:Y:S01]  /*6d50*/  FMUL R104, R104, R8.reuse ;  /* 0x0000000868687220 */ /* 0x080fe20000400000 */
        /* <DEDUP_REMOVED lines=104> */
[----:B------:R-:W-:-:S02]  /*73e0*/  ISETP.LT.OR P3, PT, R29, 0x59, !P0 ;  /* 0x000000591d00780c */ /* 0x000fc40004761670 */
[----:B------:R-:W-:Y:S01]  /*73f0*/  F2FP.SATFINITE.E4M3.F32.PACK_AB_MERGE_C R19, RZ, R19, RZ ;  /* 0x00000013ff13723e */ /* 0x000fe200048070ff */
[----:B------:R1:W-:Y:S01]  /*7400*/  @!P4 STG.E.U8 desc[UR18][R6.64+0x51], R25 ;  /* 0x000051190600c986 */ /* 0x0003e2000c101112 */
[C---:B------:R-:W-:Y:S02]  /*7410*/  ISETP.LT.OR P4, PT, R29.reuse, 0x5a, !P0 ;  /* 0x0000005a1d00780c */ /* 0x040fe40004781670 */
[----:B0-----:R-:W-:Y:S01]  /*7420*/  F2FP.SATFINITE.E4M3.F32.PACK_AB_MERGE_C R5, RZ, R92, RZ ;  /* 0x0000005cff05723e */ /* 0x001fe200048070ff */
[----:B------:R-:W-:Y:S01]  /*7430*/  @!P5 STG.E.U8 desc[UR18][R10.64+0x58], R97 ;  /* 0x000058610a00d986 */ /* 0x000fe2000c101112 */
[C---:B------:R-:W-:Y:S02]  /*7440*/  ISETP.LT.OR P5, PT, R29.reuse, 0x61, !P1 ;  /* 0x000000611d00780c */ /* 0x040fe40004fa1670 */
[----:B------:R-:W-:Y:S01]  /*7450*/  F2FP.SATFINITE.E4M3.F32.PACK_AB_MERGE_C R13, RZ, R13, RZ ;  /* 0x0000000dff0d723e */ /* 0x000fe200048070ff */
[----:B------:R0:W-:Y:S01]  /*7460*/  @!P6 STG.E.U8 desc[UR18][R10.64+0x59], R5 ;  /* 0x000059050a00e986 */ /* 0x0001e2000c101112 */
[----:B------:R-:W-:-:S02]  /*7470*/  ISETP.LT.OR P6, PT, R29, 0x62, !P1 ;  /* 0x000000621d00780c */ /* 0x000fc40004fc1670 */
[----:B------:R-:W-:Y:S01]  /*7480*/  F2FP.SATFINITE.E4M3.F32.PACK_AB_MERGE_C R15, RZ, R15, RZ ;  /* 0x0000000fff0f723e */ /* 0x000fe200048070ff */
[----:B------:R-:W-:Y:S01]  /*7490*/  @!P3 STG.E.U8 desc[UR18][R6.64+0x58], R95 ;  /* 0x0000585f0600b986 */ /* 0x000fe2000c101112 */
[----:B-1----:R-:W-:Y:S02]  /*74a0*/  F2FP.SATFINITE.E4M3.F32.PACK_AB_MERGE_C R25, RZ, R90, RZ ;  /* 0x0000005aff19723e */ /* 0x002fe400048070ff */
[----:B------:R-:W-:-:S03]  /*74b0*/  ISETP.LT.OR P3, PT, R29, 0x61, !P0 ;  /* 0x000000611d00780c */ /* 0x000fc60004761670 */
[----:B------:R1:W-:Y:S01]  /*74c0*/  @!P4 STG.E.U8 desc[UR18][R6.64+0x59], R25 ;  /* 0x000059190600c986 */ /* 0x0003e2000c101112 */
[C---:B------:R-:W-:Y:S02]  /*74d0*/  ISETP.LT.OR P4, PT, R29.reuse, 0x62, !P0 ;  /* 0x000000621d00780c */ /* 0x040fe40004781670 */
[----:B0-----:R-:W-:Y:S01]  /*74e0*/  F2FP.SATFINITE.E4M3.F32.PACK_AB_MERGE_C R5, RZ, R88, RZ ;  /* 0x00000058ff05723e */ /* 0x001fe200048070ff */
[----:B------:R-:W-:Y:S01]  /*74f0*/  @!P5 STG.E.U8 desc[UR18][R10.64+0x60], R93 ;  /* 0x0000605d0a00d986 */ /* 0x000fe2000c101112 */
[----:B------:R-:W-:-:S03]  /*7500*/  ISETP.LT.OR P5, PT, R29, 0x69, !P1 ;  /* 0x000000691d00780c */ /* 0x000fc60004fa1670 */
[----:B------:R0:W-:Y:S01]  /*7510*/  @!P6 STG.E.U8 desc[UR18][R10.64+0x61], R5 ;  /* 0x000061050a00e986 */ /* 0x0001e2000c101112 */
[C---:B------:R-:W-:Y:S02]  /*7520*/  ISETP.LT.OR P6, PT, R29.reuse, 0x6a, !P1 ;  /* 0x0000006a1d00780c */ /* 0x040fe40004fc1670 */
[----:B-1----:R-:W-:Y:S01]  /*7530*/  F2FP.SATFINITE.E4M3.F32.PACK_AB_MERGE_C R25, RZ, R22, RZ ;  /* 0x00000016ff19723e */ /* 0x002fe200048070ff */
[----:B------:R-:W-:Y:S01]  /*7540*/  @!P3 STG.E.U8 desc[UR18][R6.64+0x60], R91 ;  /* 0x0000605b0600b986 */ /* 0x000fe2000c101112 */
        /* <DEDUP_REMOVED lines=11> */
[----:B------:R-:W-:Y:S01]  /*7600*/  @!P4 STG.E.U8 desc[UR18][R6.64+0x69], R25 ;  /* 0x000069190600c986 */ /* 0x000fe2000c101112 */
[C---:B------:R-:W-:Y:S02]  /*7610*/  ISETP.LT.OR P4, PT, R29.reuse, 0x79, !P1 ;  /* 0x000000791d00780c */ /* 0x040fe40004f81670 */
[C---:B------:R-:W-:Y:S01]  /*7620*/  ISETP.LT.OR P1, PT, R29.reuse, 0x7a, !P1 ;  /* 0x0000007a1d00780c */ /* 0x040fe20004f21670 */
[----:B------:R1:W-:Y:S01]  /*7630*/  @!P5 STG.E.U8 desc[UR18][R10.64+0x70], R21 ;  /* 0x000070150a00d986 */ /* 0x0003e2000c101112 */
[C---:B------:R-:W-:Y:S02]  /*7640*/  ISETP.LT.OR P5, PT, R29.reuse, 0x72, !P0 ;  /* 0x000000721d00780c */ /* 0x040fe400047a1670 */
[----:B0-----:R-:W-:Y:S01]  /*7650*/  F2FP.SATFINITE.E4M3.F32.PACK_AB_MERGE_C R5, RZ, R16, RZ ;  /* 0x00000010ff05723e */ /* 0x001fe200048070ff */
[----:B------:R0:W-:Y:S01]  /*7660*/  @!P6 STG.E.U8 desc[UR18][R10.64+0x71], R17 ;  /* 0x000071110a00e986 */ /* 0x0001e2000c101112 */
[C---:B------:R-:W-:Y:S02]  /*7670*/  ISETP.LT.OR P6, PT, R29.reuse, 0x79, !P0 ;  /* 0x000000791d00780c */ /* 0x040fe400047c1670 */
[----:B------:R-:W-:Y:S01]  /*7680*/  ISETP.LT.OR P0, PT, R29, 0x7a, !P0 ;  /* 0x0000007a1d00780c */ /* 0x000fe20004701670 */
[----:B------:R2:W-:Y:S01]  /*7690*/  @!P3 STG.E.U8 desc[UR18][R6.64+0x70], R19 ;  /* 0x000070130600b986 */ /* 0x0005e2000c101112 */
[----:B-1----:R-:W-:-:S05]  /*76a0*/  F2FP.SATFINITE.E4M3.F32.PACK_AB_MERGE_C R21, RZ, R14, RZ ;  /* 0x0000000eff15723e */ /* 0x002fca00048070ff */
[----:B------:R2:W-:Y:S01]  /*76b0*/  @!P5 STG.E.U8 desc[UR18][R6.64+0x71], R5 ;  /* 0x000071050600d986 */ /* 0x0005e2000c101112 */
[----:B0-----:R-:W-:-:S03]  /*76c0*/  F2FP.SATFINITE.E4M3.F32.PACK_AB_MERGE_C R17, RZ, R12, RZ ;  /* 0x0000000cff11723e */ /* 0x001fc600048070ff */
[----:B------:R2:W-:Y:S04]  /*76d0*/  @!P4 STG.E.U8 desc[UR18][R10.64+0x78], R13 ;  /* 0x0000780d0a00c986 */ /* 0x0005e8000c101112 */
[----:B------:R2:W-:Y:S04]  /*76e0*/  @!P1 STG.E.U8 desc[UR18][R10.64+0x79], R17 ;  /* 0x000079110a009986 */ /* 0x0005e8000c101112 */
[----:B------:R2:W-:Y:S04]  /*76f0*/  @!P6 STG.E.U8 desc[UR18][R6.64+0x78], R15 ;  /* 0x0000780f0600e986 */ /* 0x0005e8000c101112 */
[----:B------:R2:W-:Y:S02]  /*7700*/  @!P0 STG.E.U8 desc[UR18][R6.64+0x79], R21 ;  /* 0x0000791506008986 */ /* 0x0005e4000c101112 */
.L_x_162:
[----:B------:R-:W-:Y:S05]  /*7710*/  BSYNC B0 ;  /* 0x0000000000007941 */ /* 0x000fea0003800000 */
.L_x_32:
[----:B------:R-:W-:Y:S01]  /*7720*/  ULDC UR6, c[0x0][0xc] ;  /* 0x0000030000067ab9 */ /* 0x000fe20000000800 */
[----:B------:R-:W-:Y:S01]  /*7730*/  ULDC UR7, c[0x0][0x10] ;  /* 0x0000040000077ab9 */ /* 0x000fe20000000800 */
[----:B--2-45:R-:W2:Y:S01]  /*7740*/  LDC R5, c[0x0][0x14] ;  /* 0x00000500ff057b82 */ /* 0x034ea20000000800 */
[----:B------:R-:W-:Y:S01]  /*7750*/  UIMAD.WIDE.U32 UR6, UR6, UR7, URZ ;  /* 0x00000007060672a5 */ /* 0x000fe2000f8e003f */
[----:B0-----:R-:W-:Y:S01]  /*7760*/  PRMT R6, RZ, 0x7610, R6 ;  /* 0x00007610ff067816 */ /* 0x001fe20000000006 */
[----:B------:R-:W-:-:S04]  /*7770*/  IMAD.MOV.U32 R7, RZ, RZ, -0x1 ;  /* 0xffffffffff077424 */ /* 0x000fc800078e00ff */
[----:B--2---:R-:W-:-:S04]  /*7780*/  IMAD.WIDE.U32 R2, R5, UR6, R2 ;  /* 0x0000000605027c25 */ /* 0x004fc8000f8e0002 */
[----:B------:R-:W-:Y:S01]  /*7790*/  IMAD R5, R5, UR7, RZ ;  /* 0x0000000705057c24 */ /* 0x000fe2000f8e02ff */
[----:B------:R-:W-:Y:S02]  /*77a0*/  ULDC.64 UR6, c[0x0][0x650] ;  /* 0x0001940000067ab9 */ /* 0x000fe40000000a00 */
[----:B------:R-:W-:Y:S01]  /*77b0*/  ISETP.GE.U32.AND P0, PT, R2, UR6, PT ;  /* 0x0000000602007c0c */ /* 0x000fe2000bf06070 */
[----:B------:R-:W-:Y:S02]  /*77c0*/  IMAD.IADD R3, R3, 0x1, R5 ;  /* 0x0000000103037824 */ /* 0x000fe400078e0205 */
[----:B------:R-:W-:-:S03]  /*77d0*/  IMAD.MOV.U32 R5, RZ, RZ, -0x1 ;  /* 0xffffffffff057424 */ /* 0x000fc600078e00ff */
[----:B------:R-:W-:-:S13]  /*77e0*/  ISETP.GE.U32.AND.EX P0, PT, R3, UR7, PT, P0 ;  /* 0x0000000703007c0c */ /* 0x000fda000bf06100 */
[----:B------:R-:W-:Y:S05]  /*77f0*/  @P0 BRA `(.L_x_163) ;  /* 0x0000000400600947 */ /* 0x000fea0003800000 */
[----:B------:R-:W0:Y:S01]  /*7800*/  S2R R20, SR_CTAID.X ;  /* 0x0000000000147919 */ /* 0x000e220000002500 */
[----:B------:R-:W2:Y:S01]  /*7810*/  LDC.64 R14, c[0x0][0x628] ;  /* 0x00018a00ff0e7b82 */ /* 0x000ea20000000a00 */
[----:B------:R-:W-:Y:S01]  /*7820*/  ULDC UR6, c[0x0][0x150] ;  /* 0x0000540000067ab9 */ /* 0x000fe20000000800 */
[----:B------:R-:W-:Y:S01]  /*7830*/  IMAD.MOV.U32 R12, RZ, RZ, R2 ;  /* 0x000000ffff0c7224 */ /* 0x000fe200078e0002 */
[----:B------:R-:W4:Y:S01]  /*7840*/  S2R R22, SR_CTAID.Y ;  /* 0x0000000000167919 */ /* 0x000f220000002600 */
[----:B------:R-:W-:-:S04]  /*7850*/  IMAD.MOV.U32 R13, RZ, RZ, R3 ;  /* 0x000000ffff0d7224 */ /* 0x000fc800078e0003 */
[----:B------:R-:W1:Y:S08]  /*7860*/  LDC R23, c[0x0][0x144] ;  /* 0x00005100ff177b82 */ /* 0x000e700000000800 */
[----:B------:R-:W1:Y:S08]  /*7870*/  LDC R16, c[0x0][0x630] ;  /* 0x00018c00ff107b82 */ /* 0x000e700000000800 */
[----:B------:R-:W1:Y:S01]  /*7880*/  LDC.64 R18, c[0x0][0x620] ;  /* 0x00018800ff127b82 */ /* 0x000e620000000a00 */
[----:B--2---:R-:W-:-:S04]  /*7890*/  ISETP.NE.U32.AND P0, PT, R14, RZ, PT ;  /* 0x000000ff0e00720c */ /* 0x004fc80003f05070 */
[----:B------:R-:W-:Y:S02]  /*78a0*/  ISETP.NE.AND.EX P0, PT, R15, RZ, PT, P0 ;  /* 0x000000ff0f00720c */ /* 0x000fe40003f05300 */
[----:B0-----:R-:W-:-:S05]  /*78b0*/  I2FP.F32.U32 R5, R20 ;  /* 0x0000001400057245 */ /* 0x001fca0000201000 */
[----:B------:R-:W-:-:S04]  /*78c0*/  FMUL R5, R5, UR6 ;  /* 0x0000000605057c20 */ /* 0x000fc80008400000 */
[----:B------:R0:W2:Y:S02]  /*78d0*/  F2I.U32.TRUNC.NTZ R21, R5 ;  /* 0x0000000500157305 */ /* 0x0000a4000020f000 */
[----:B----4-:R-:W-:Y:S05]  /*78e0*/  @!P0 BRA `(.L_x_164) ;  /* 0x0000000000288947 */ /* 0x010fea0003800000 */
[----:B0-----:R-:W0:Y:S02]  /*78f0*/  LDC R5, c[0x0][0x634] ;  /* 0x00018d00ff057b82 */ /* 0x001e240000000800 */
        /* <DEDUP_REMOVED lines=9> */
.L_x_164:
[-CC-:B-1----:R-:W-:Y:S01]  /*7990*/  SHF.R.U64 R17, R12, R16.reuse, R13.reuse ;  /* 0x000000100c117219 */ /* 0x182fe2000000120d */
[----:B------:R-:W1:Y:S01]  /*79a0*/  LDC.64 R28, c[0x0][0x640] ;  /* 0x00019000ff1c7b82 */ /* 0x000e620000000a00 */
[----:B0-----:R-:W-:Y:S01]  /*79b0*/  SHF.R.U32.HI R5, RZ, R16, R13 ;  /* 0x00000010ff057219 */ /* 0x001fe2000001160d */
[----:B--2---:R-:W-:Y:S01]  /*79c0*/  IMAD.MOV R21, RZ, RZ, -R21 ;  /* 0x000000ffff157224 */ /* 0x004fe200078e0a15 */
[----:B------:R-:W-:Y:S01]  /*79d0*/  IADD3 R11, P0, RZ, -R17, RZ ;  /* 0x80000011ff0b7210 */ /* 0x000fe20007f1e0ff */
[----:B------:R-:W-:Y:S02]  /*79e0*/  ULDC UR6, c[0x0][0x154] ;  /* 0x0000550000067ab9 */ /* 0x000fe40000000800 */
[----:B------:R-:W-:Y:S02]  /*79f0*/  IMAD R23, R23, R21, R20 ;  /* 0x0000001517177224 */ /* 0x000fe400078e0214 */
[----:B------:R-:W0:Y:S01]  /*7a00*/  LDC R12, c[0x0][0x618] ;  /* 0x00018600ff0c7b82 */ /* 0x000e220000000800 */
[----:B------:R-:W-:-:S02]  /*7a10*/  IMAD.X R5, RZ, RZ, ~R5, P0 ;  /* 0x000000ffff057224 */ /* 0x000fc400000e0e05 */
[----:B------:R-:W-:-:S04]  /*7a20*/  IMAD.WIDE.U32 R6, R11, R18, R2 ;  /* 0x000000120b067225 */ /* 0x000fc800078e0002 */
[----:B------:R-:W-:Y:S01]  /*7a30*/  IMAD R10, R5, R18, RZ ;  /* 0x00000012050a7224 */ /* 0x000fe200078e02ff */
[----:B------:R-:W2:Y:S03]  /*7a40*/  LDC R24, c[0x0][0x608] ;  /* 0x00018200ff187b82 */ /* 0x000ea60000000800 */
[----:B------:R-:W-:Y:S02]  /*7a50*/  IMAD R5, R11, R19, R10 ;  /* 0x000000130b057224 */ /* 0x000fe400078e020a */
[----:B------:R-:W-:Y:S02]  /*7a60*/  IMAD.MOV.U32 R11, RZ, RZ, 0x1 ;  /* 0x00000001ff0b7424 */ /* 0x000fe400078e00ff */
[----:B------:R-:W-:Y:S01]  /*7a70*/  IMAD.IADD R5, R7, 0x1, R5 ;  /* 0x0000000107057824 */ /* 0x000fe200078e0205 */
[----:B---3--:R-:W3:Y:S01]  /*7a80*/  LDC R26, c[0x0][0x658] ;  /* 0x00019600ff1a7b82 */ /* 0x008ee20000000800 */
[----:B------:R-:W-:-:S02]  /*7a90*/  I2FP.F32.U32 R7, R22 ;  /* 0x0000001600077245 */ /* 0x000fc40000201000 */
[----:B-1----:R-:W-:-:S03]  /*7aa0*/  ISETP.NE.U32.AND P0, PT, R28, RZ, PT ;  /* 0x000000ff1c00720c */ /* 0x002fc60003f05070 */
[----:B------:R-:W-:Y:S01]  /*7ab0*/  FMUL R10, R7, UR6 ;  /* 0x00000006070a7c20 */ /* 0x000fe20008400000 */
[----:B------:R-:W-:Y:S01]  /*7ac0*/  ISETP.NE.AND.EX P0, PT, R29, RZ, PT, P0 ;  /* 0x000000ff1d00720c */ /* 0x000fe20003f05300 */
[----:B------:R-:W1:Y:S01]  /*7ad0*/  LDC R21, c[0x0][0x148] ;  /* 0x00005200ff157b82 */ /* 0x000e620000000800 */
[-CC-:B0-----:R-:W-:Y:S01]  /*7ae0*/  SHF.R.U64 R16, R6, R12.reuse, R5.reuse ;  /* 0x0000000c06107219 */ /* 0x181fe20000001205 */
[----:B------:R0:W4:Y:S01]  /*7af0*/  F2I.U32.TRUNC.NTZ R18, R10 ;  /* 0x0000000a00127305 */ /* 0x000122000020f000 */
[----:B------:R-:W-:Y:S01]  /*7b00*/  SHF.R.U32.HI R5, RZ, R12, R5 ;  /* 0x0000000cff057219 */ /* 0x000fe20000011605 */
[----:B------:R-:W-:-:S04]  /*7b10*/  IMAD.MOV.U32 R7, RZ, RZ, -0x1 ;  /* 0xffffffffff077424 */ /* 0x000fc800078e00ff */
[----:B------:R-:W0:Y:S01]  /*7b20*/  LDC R20, c[0x0][0x600] ;  /* 0x00018000ff147b82 */ /* 0x000e220000000800 */
[-CC-:B--2---:R-:W-:Y:S02]  /*7b30*/  SHF.R.U64 R14, R16, R24.reuse, R5.reuse ;  /* 0x00000018100e7219 */ /* 0x184fe40000001205 */
[----:B------:R-:W-:-:S05]  /*7b40*/  SHF.R.U32.HI R5, RZ, R24, R5 ;  /* 0x00000018ff057219 */ /* 0x000fca0000011605 */
[----:B------:R-:W2:Y:S01]  /*7b50*/  LDC R27, c[0x0][0x648] ;  /* 0x00019200ff1b7b82 */ /* 0x000ea20000000800 */
[-C--:B---3--:R-:W-:Y:S02]  /*7b60*/  SHF.L.U32 R6, R7, R26.reuse, RZ ;  /* 0x0000001a07067219 */ /* 0x088fe400000006ff */
[-CC-:B------:R-:W-:Y:S02]  /*7b70*/  SHF.R.U64 R19, R14, R26.reuse, R5.reuse ;  /* 0x0000001a0e137219 */ /* 0x180fe40000001205 */
[----:B------:R-:W-:Y:S02]  /*7b80*/  SHF.R.U32.HI R7, RZ, R26, R5 ;  /* 0x0000001aff077219 */ /* 0x000fe40000011605 */
[----:B------:R-:W-:Y:S01]  /*7b90*/  LOP3.LUT R25, RZ, R6, RZ, 0x33, !PT ;  /* 0x00000006ff197212 */ /* 0x000fe200078e33ff */
[----:B------:R-:W3:Y:S01]  /*7ba0*/  LDC R30, c[0x0][0x638] ;  /* 0x00018e00ff1e7b82 */ /* 0x000ee20000000800 */
[----:B------:R-:W-:Y:S01]  /*7bb0*/  SHF.L.U32 R26, R11, R26, RZ ;  /* 0x0000001a0b1a7219 */ /* 0x000fe200000006ff */
[----:B------:R-:W-:-:S06]  /*7bc0*/  IMAD.MOV.U32 R6, RZ, RZ, R19 ;  /* 0x000000ffff067224 */ /* 0x000fcc00078e0013 */
[----:B------:R-:W0:Y:S01]  /*7bd0*/  LDC R31, c[0x0][0x610] ;  /* 0x00018400ff1f7b82 */ /* 0x000e220000000800 */
[----:B----4-:R-:W-:Y:S05]  /*7be0*/  @!P0 BRA `(.L_x_165) ;  /* 0x0000000000288947 */ /* 0x010fea0003800000 */
[----:B------:R-:W4:Y:S02]  /*7bf0*/  LDC R6, c[0x0][0x64c] ;  /* 0x00019300ff067b82 */ /* 0x000f240000000800 */
[----:B----4-:R-:W-:-:S05]  /*7c00*/  IADD3 R5, P0, R19, R6, RZ ;  /* 0x0000000613057210 */ /* 0x010fca0007f1e0ff */
[----:B------:R-:W-:-:S04]  /*7c10*/  IMAD.X R15, RZ, RZ, R7, P0 ;  /* 0x000000ffff0f7224 */ /* 0x000fc800000e0607 */
[----:B------:R-:W-:-:S04]  /*7c20*/  IMAD.WIDE.U32 R6, R15, R28, RZ ;  /* 0x0000001c0f067225 */ /* 0x000fc800078e00ff */
[----:B0-----:R-:W-:-:S04]  /*7c30*/  IMAD.WIDE.U32 R10, P0, R5, R29, R6 ;  /* 0x0000001d050a7225 */ /* 0x001fc80007800006 */
[----:B------:R-:W-:-:S04]  /*7c40*/  IMAD.WIDE.U32 R6, R5, R28, RZ ;  /* 0x0000001c05067225 */ /* 0x000fc800078e00ff */
[----:B------:R-:W-:Y:S01]  /*7c50*/  IMAD.X R13, RZ, RZ, RZ, P0 ;  /* 0x000000ffff0d7224 */ /* 0x000fe200000e06ff */
[----:B------:R-:W-:Y:S01]  /*7c60*/  IADD3 RZ, P0, R7, R10, RZ ;  /* 0x0000000a07ff7210 */ /* 0x000fe20007f1e0ff */
[----:B------:R-:W-:-:S04]  /*7c70*/  IMAD.MOV.U32 R12, RZ, RZ, R11 ;  /* 0x000000ffff0c7224 */ /* 0x000fc800078e000b */
[----:B------:R-:W-:-:S08]  /*7c80*/  IMAD.WIDE.U32.X R6, R15, R29, R12, P0 ;  /* 0x0000001d0f067225 */ /* 0x000fd000000e040c */
.L_x_165:
[----:B--2---:R-:W-:Y:S01]  /*7c90*/  SHF.R.U64 R5, R6, R27, R7 ;  /* 0x0000001b06057219 */ /* 0x004fe20000001207 */
[----:B0-----:R-:W-:Y:S01]  /*7ca0*/  VIADD R7, R20, 0xffffffff ;  /* 0xffffffff14077836 */ /* 0x001fe20000000000 */
[----:B------:R-:W-:Y:S01]  /*7cb0*/  LOP3.LUT R28, R14, R25, RZ, 0xc0, !PT ;  /* 0x000000190e1c7212 */ /* 0x000fe200078ec0ff */
[----:B------:R-:W-:Y:S02]  /*7cc0*/  IMAD.MOV R18, RZ, RZ, -R18 ;  /* 0x000000ffff127224 */ /* 0x000fe400078e0a12 */
[----:B------:R-:W-:Y:S01]  /*7cd0*/  IMAD.MOV R6, RZ, RZ, -R5 ;  /* 0x000000ffff067224 */ /* 0x000fe200078e0a05 */
[----:B------:R-:W-:Y:S01]  /*7ce0*/  LOP3.LUT R16, R16, R7, RZ, 0xc0, !PT ;  /* 0x0000000710107212 */ /* 0x000fe200078ec0ff */
[----:B------:R-:W-:Y:S02]  /*7cf0*/  IMAD R28, R26, R5, R28 ;  /* 0x000000051a1c7224 */ /* 0x000fe400078e021c */
[----:B-1----:R-:W-:Y:S02]  /*7d00*/  @P2 IMAD R23, R21, R18, R22 ;  /* 0x0000001215172224 */ /* 0x002fe400078e0216 */
[----:B---3--:R-:W-:-:S02]  /*7d10*/  IMAD R5, R6, R30, R19 ;  /* 0x0000001e06057224 */ /* 0x008fc400078e0213 */
[----:B------:R-:W-:Y:S02]  /*7d20*/  IMAD R28, R28, R31, R23 ;  /* 0x0000001f1c1c7224 */ /* 0x000fe400078e0217 */
[----:B------:R-:W-:Y:S02]  /*7d30*/  IMAD R5, R5, R20, R16 ;  /* 0x0000001405057224 */ /* 0x000fe400078e0210 */
[----:B------:R-:W-:-:S03]  /*7d40*/  IMAD.MOV.U32 R6, RZ, RZ, 0x1 ;  /* 0x00000001ff067424 */ /* 0x000fc600078e00ff */
[----:B------:R-:W-:Y:S02]  /*7d50*/  SEL R7, R5, R28, !P2 ;  /* 0x0000001c05077207 */ /* 0x000fe40005000000 */
[----:B------:R-:W-:Y:S01]  /*7d60*/  SEL R28, R28, R5, !P2 ;  /* 0x000000051c1c7207 */ /* 0x000fe20005000000 */
[----:B------:R-:W-:-:S07]  /*7d70*/  IMAD.MOV.U32 R5, RZ, RZ, R17 ;  /* 0x000000ffff057224 */ /* 0x000fce00078e0011 */
.L_x_163:
[----:B------:R-:W-:Y:S01]  /*7d80*/  LOP3.LUT P0, RZ, R6, 0xff, RZ, 0xc0, !PT ;  /* 0x000000ff06ff7812 */ /* 0x000fe2000780c0ff */
[----:B------:R-:W-:-:S12]  /*7d90*/  IMAD.MOV.U32 R6, RZ, RZ, R28 ;  /* 0x000000ffff067224 */ /* 0x000fd800078e001c */
[----:B------:R-:W-:Y:S05]  /*7da0*/  @P0 BRA `(.L_x_166) ;  /* 0xffffff9400280947 */ /* 0x000fea000383ffff */
[----:B------:R-:W-:Y:S05]  /*7db0*/  EXIT ;  /* 0x000000000000794d */ /* 0x000fea0003800000 */
.L_x_4:
[----:B0-----:R-:W-:Y:S01]  /*7dc0*/  ULDC.64 UR4, c[0x0][0x650] ;  /* 0x0001940000047ab9 */ /* 0x001fe20000000a00 */
        /* <DEDUP_REMOVED lines=25> */
.L_x_168:
[--C-:B------:R-:W-:Y:S01]  /*7f60*/  SHF.R.U64 R16, R14, R18, R15.reuse ;  /* 0x000000120e107219 */ /* 0x100fe2000000120f */
[----:B------:R-:W0:Y:S01]  /*7f70*/  LDC R22, c[0x0][0x618] ;  /* 0x00018600ff167b82 */ /* 0x000e220000000800 */
[----:B------:R-:W-:Y:S01]  /*7f80*/  I2FP.F32.U32 R7, R8 ;  /* 0x0000000800077245 */ /* 0x000fe20000201000 */
[----:B------:R-:W-:Y:S01]  /*7f90*/  ULDC UR4, c[0x0][0x150] ;  /* 0x0000540000047ab9 */ /* 0x000fe20000000800 */
[----:B------:R-:W-:Y:S02]  /*7fa0*/  SHF.R.U32.HI R6, RZ, R18, R15 ;  /* 0x00000012ff067219 */ /* 0x000fe4000001160f */
[----:B------:R-:W-:Y:S01]  /*7fb0*/  IADD3 R9, P0, RZ, -R16, RZ ;  /* 0x80000010ff097210 */ /* 0x000fe20007f1e0ff */
[----:B------:R-:W-:Y:S01]  /*7fc0*/  FMUL R13, R7, UR4 ;  /* 0x00000004070d7c20 */ /* 0x000fe20008400000 */
[----:B------:R-:W-:Y:S01]  /*7fd0*/  ULDC UR4, c[0x0][0x154] ;  /* 0x0000550000047ab9 */ /* 0x000fe20000000800 */
[----:B------:R-:W1:Y:S02]  /*7fe0*/  LDC.64 R24, c[0x0][0x640] ;  /* 0x00019000ff187b82 */ /* 0x000e640000000a00 */
[----:B------:R-:W-:-:S02]  /*7ff0*/  IMAD.X R11, RZ, RZ, ~R6, P0 ;  /* 0x000000ffff0b7224 */ /* 0x000fc400000e0e06 */
[----:B------:R-:W2:Y:S01]  /*8000*/  F2I.U32.TRUNC.NTZ R13, R13 ;  /* 0x0000000d000d7305 */ /* 0x000ea2000020f000 */
[----:B------:R-:W-:-:S03]  /*8010*/  IMAD.WIDE.U32 R6, R9, R20, R2 ;  /* 0x0000001409067225 */ /* 0x000fc600078e0002 */
[----:B------:R-:W3:Y:S01]  /*8020*/  LDC R15, c[0x0][0x144] ;  /* 0x00005100ff0f7b82 */ /* 0x000ee20000000800 */
[----:B------:R-:W-:-:S04]  /*8030*/  IMAD R12, R11, R20, RZ ;  /* 0x000000140b0c7224 */ /* 0x000fc800078e02ff */
[----:B------:R-:W-:Y:S02]  /*8040*/  IMAD R9, R9, R21, R12 ;  /* 0x0000001509097224 */ /* 0x000fe400078e020c */
[----:B------:R-:W-:Y:S01]  /*8050*/  IMAD.MOV.U32 R12, RZ, RZ, -0x1 ;  /* 0xffffffffff0c7424 */ /* 0x000fe200078e00ff */
[----:B------:R-:W4:Y:S01]  /*8060*/  LDC R18, c[0x0][0x608] ;  /* 0x00018200ff127b82 */ /* 0x000f220000000800 */
[----:B------:R-:W-:Y:S01]  /*8070*/  IMAD.IADD R7, R7, 0x1, R9 ;  /* 0x0000000107077824 */ /* 0x000fe200078e0209 */
[----:B------:R-:W-:-:S04]  /*8080*/  I2FP.F32.U32 R9, R10 ;  /* 0x0000000a00097245 */ /* 0x000fc80000201000 */
[-C--:B0-----:R-:W-:Y:S01]  /*8090*/  SHF.R.U64 R14, R6, R22.reuse, R7 ;  /* 0x00000016060e7219 */ /* 0x081fe20000001207 */
[----:B--2---:R-:W-:Y:S01]  /*80a0*/  IMAD.MOV R6, RZ, RZ, -R13 ;  /* 0x000000ffff067224 */ /* 0x004fe200078e0a0d */
[----:B------:R-:W0:Y:S01]  /*80b0*/  LDC R11, c[0x0][0x658] ;  /* 0x00019600ff0b7b82 */ /* 0x000e220000000800 */
[----:B-1----:R-:W-:Y:S01]  /*80c0*/  ISETP.NE.U32.AND P0, PT, R24, RZ, PT ;  /* 0x000000ff1800720c */ /* 0x002fe20003f05070 */
[----:B------:R-:W-:Y:S01]  /*80d0*/  FMUL R9, R9, UR4 ;  /* 0x0000000409097c20 */ /* 0x000fe20008400000 */
[----:B------:R-:W-:Y:S02]  /*80e0*/  SHF.R.U32.HI R7, RZ, R22, R7 ;  /* 0x00000016ff077219 */ /* 0x000fe40000011607 */
[----:B------:R-:W-:-:S03]  /*80f0*/  ISETP.NE.AND.EX P0, PT, R25, RZ, PT, P0 ;  /* 0x000000ff1900720c */ /* 0x000fc60003f05300 */
[----:B------:R-:W1:Y:S01]  /*8100*/  LDC R21, c[0x0][0x148] ;  /* 0x00005200ff157b82 */ /* 0x000e620000000800 */
[----:B---3--:R-:W-:Y:S02]  /*8110*/  IMAD R22, R15, R6, R8 ;  /* 0x000000060f167224 */ /* 0x008fe400078e0208 */
[----:B------:R-:W-:-:S05]  /*8120*/  IMAD.MOV.U32 R8, RZ, RZ, 0x1 ;  /* 0x00000001ff087424 */ /* 0x000fca00078e00ff */
[----:B------:R-:W2:Y:S01]  /*8130*/  LDC R20, c[0x0][0x600] ;  /* 0x00018000ff147b82 */ /* 0x000ea20000000800 */
[-CC-:B----4-:R-:W-:Y:S02]  /*8140*/  SHF.R.U64 R17, R14, R18.reuse, R7.reuse ;  /* 0x000000120e117219 */ /* 0x190fe40000001207 */
[----:B------:R-:W-:Y:S02]  /*8150*/  SHF.R.U32.HI R6, RZ, R18, R7 ;  /* 0x00000012ff067219 */ /* 0x000fe40000011607 */
[----:B------:R3:W4:Y:S03]  /*8160*/  F2I.U32.TRUNC.NTZ R18, R9 ;  /* 0x0000000900127305 */ /* 0x000726000020f000 */
[----:B------:R-:W1:Y:S01]  /*8170*/  LDC R23, c[0x0][0x648] ;  /* 0x00019200ff177b82 */ /* 0x000e620000000800 */
[-C--:B0-----:R-:W-:Y:S02]  /*8180*/  SHF.R.U64 R19, R17, R11.reuse, R6 ;  /* 0x0000000b11137219 */ /* 0x081fe40000001206 */
[----:B------:R-:W-:-:S02]  /*8190*/  SHF.L.U32 R12, R12, R11, RZ ;  /* 0x0000000b0c0c7219 */ /* 0x000fc400000006ff */
[-C--:B------:R-:W-:Y:S01]  /*81a0*/  SHF.R.U32.HI R7, RZ, R11.reuse, R6 ;  /* 0x0000000bff077219 */ /* 0x080fe20000011606 */
[----:B------:R-:W-:Y:S01]  /*81b0*/  IMAD.MOV.U32 R6, RZ, RZ, R19 ;  /* 0x000000ffff067224 */ /* 0x000fe200078e0013 */
[----:B------:R-:W-:Y:S01]  /*81c0*/  SHF.L.U32 R27, R8, R11, RZ ;  /* 0x0000000b081b7219 */ /* 0x000fe200000006ff */
[----:B------:R-:W0:Y:S01]  /*81d0*/  LDC R26, c[0x0][0x638] ;  /* 0x00018e00ff1a7b82 */ /* 0x000e220000000800 */
[----:B------:R-:W-:-:S07]  /*81e0*/  LOP3.LUT R28, RZ, R12, RZ, 0x33, !PT ;  /* 0x0000000cff1c7212 */ /* 0x000fce00078e33ff */
[----:B------:R-:W0:Y:S01]  /*81f0*/  LDC R29, c[0x0][0x610] ;  /* 0x00018400ff1d7b82 */ /* 0x000e220000000800 */
[----:B---34-:R-:W-:Y:S05]  /*8200*/  @!P0 BRA `(.L_x_169) ;  /* 0x0000000000288947 */ /* 0x018fea0003800000 */
        /* <DEDUP_REMOVED lines=10> */
.L_x_169:
[----:B-1----:R-:W-:Y:S01]  /*82b0*/  SHF.R.U64 R7, R6, R23, R7 ;  /* 0x0000001706077219 */ /* 0x002fe20000001207 */
[----:B--2---:R-:W-:Y:S01]  /*82c0*/  VIADD R9, R20, 0xffffffff ;  /* 0xffffffff14097836 */ /* 0x004fe20000000000 */
[----:B------:R-:W-:Y:S01]  /*82d0*/  LOP3.LUT R6, R17, R28, RZ, 0xc0, !PT ;  /* 0x0000001c11067212 */ /* 0x000fe200078ec0ff */
[----:B------:R-:W-:Y:S02]  /*82e0*/  IMAD.MOV R18, RZ, RZ, -R18 ;  /* 0x000000ffff127224 */ /* 0x000fe400078e0a12 */
[----:B------:R-:W-:Y:S02]  /*82f0*/  IMAD.MOV R8, RZ, RZ, -R7 ;  /* 0x000000ffff087224 */ /* 0x000fe400078e0a07 */
[----:B------:R-:W-:Y:S01]  /*8300*/  IMAD R11, R27, R7, R6 ;  /* 0x000000071b0b7224 */ /* 0x000fe200078e0206 */
[----:B------:R-:W-:Y:S01]  /*8310*/  LOP3.LUT R7, R14, R9, RZ, 0xc0, !PT ;  /* 0x000000090e077212 */ /* 0x000fe200078ec0ff */
[----:B------:R-:W-:Y:S02]  /*8320*/  @P2 IMAD R22, R21, R18, R10 ;  /* 0x0000001215162224 */ /* 0x000fe400078e020a */
[----:B0-----:R-:W-:-:S02]  /*8330*/  IMAD R6, R8, R26, R19 ;  /* 0x0000001a08067224 */ /* 0x001fc400078e0213 */
[----:B------:R-:W-:Y:S02]  /*8340*/  IMAD R11, R11, R29, R22 ;  /* 0x0000001d0b0b7224 */ /* 0x000fe400078e0216 */
[----:B------:R-:W-:Y:S02]  /*8350*/  IMAD R6, R6, R20, R7 ;  /* 0x0000001406067224 */ /* 0x000fe400078e0207 */
[----:B------:R-:W-:-:S03]  /*8360*/  IMAD.MOV.U32 R8, RZ, RZ, 0x1 ;  /* 0x00000001ff087424 */ /* 0x000fc600078e00ff */
[----:B------:R-:W-:Y:S02]  /*8370*/  SEL R14, R6, R11, !P2 ;  /* 0x0000000b060e7207 */ /* 0x000fe40005000000 */
[----:B------:R-:W-:Y:S01]  /*8380*/  SEL R11, R11, R6, !P2 ;  /* 0x000000060b0b7207 */ /* 0x000fe20005000000 */
[----:B------:R-:W-:Y:S01]  /*8390*/  IMAD.MOV.U32 R6, RZ, RZ, R16 ;  /* 0x000000ffff067224 */ /* 0x000fe200078e0010 */
[----:B------:R-:W-:-:S07]  /*83a0*/  PRMT R7, R8, 0x7610, R7 ;  /* 0x0000761008077816 */ /* 0x000fce0000000007 */
.L_x_167:
[----:B------:R-:W-:-:S08]  /*83b0*/  NOP ;  /* 0x0000000000007918 */ /* 0x000fd00000000000 */
[----:B------:R-:W0:-:S00]  /*83c0*/  USETMAXREG.DEALLOC.CTAPOOL 0x28 ;  /* 0x00000028000079c8 */ /* 0x000e0000080e0500 */
[----:B0-----:R-:W-:-:S13]  /*83d0*/  ISETP.NE.AND P0, PT, R5, RZ, PT ;  /* 0x000000ff0500720c */ /* 0x001fda0003f05270 */
[----:B------:R-:W-:Y:S05]  /*83e0*/  @P0 EXIT ;  /* 0x000000000000094d */ /* 0x000fea0003800000 */
[----:B------:R-:W-:Y:S01]  /*83f0*/  LOP3.LUT P0, RZ, R7, 0xff, RZ, 0xc0, !PT ;  /* 0x000000ff07ff7812 */ /* 0x000fe2000780c0ff */
[----:B------:R-:W-:Y:S02]  /*8400*/  IMAD.MOV.U32 R13, RZ, RZ, 0x1 ;  /* 0x00000001ff0d7424 */ /* 0x000fe400078e00ff */
[----:B------:R-:W-:-:S10]  /*8410*/  IMAD.MOV.U32 R5, RZ, RZ, RZ ;  /* 0x000000ffff057224 */ /* 0x000fd400078e00ff */
[----:B------:R-:W-:Y:S05]  /*8420*/  @!P0 BRA `(.L_x_170) ;  /* 0x0000000c00288947 */ /* 0x000fea0003800000 */
[----:B------:R-:W0:Y:S01]  /*8430*/  LDC R5, c[0x0][0x28c] ;  /* 0x0000a300ff057b82 */ /* 0x000e220000000800 */
[----:B------:R-:W-:Y:S01]  /*8440*/  ULDC UR5, c[0x0][0x600] ;  /* 0x0001800000057ab9 */ /* 0x000fe20000000800 */
[----:B------:R-:W-:Y:S01]  /*8450*/  ULDC UR4, c[0x0][0xc] ;  /* 0x0000030000047ab9 */ /* 0x000fe20000000800 */
[----:B------:R-:W-:Y:S01]  /*8460*/  UIADD3 UR16, UR5, -0x1, URZ ;  /* 0xffffffff05107890 */ /* 0x000fe2000fffe03f */
[C---:B------:R-:W-:Y:S01]  /*8470*/  LOP3.LUT P3, RZ, R0.reuse, 0x7f, RZ, 0xc0, !PT ;  /* 0x0000007f00ff7812 */ /* 0x040fe2000786c0ff */
[----:B------:R-:W-:Y:S01]  /*8480*/  ULDC UR6, c[0x0][0x658] ;  /* 0x0001960000067ab9 */ /* 0x000fe20000000800 */
[----:B------:R-:W-:Y:S01]  /*8490*/  ULDC UR5, c[0x0][0x10] ;  /* 0x0000040000057ab9 */ /* 0x000fe20000000800 */
[----:B------:R-:W-:Y:S01]  /*84a0*/  UMOV UR7, 0xffffffff ;  /* 0xffffffff00077882 */ /* 0x000fe20000000000 */
[----:B------:R-:W-:Y:S01]  /*84b0*/  UMOV UR8, 0x1 ;  /* 0x0000000100087882 */ /* 0x000fe20000000000 */
[----:B------:R-:W-:Y:S01]  /*84c0*/  UIMAD.WIDE.U32 UR4, UR4, UR5, URZ ;  /* 0x00000005040472a5 */ /* 0x000fe2000f8e003f */
[----:B------:R-:W-:Y:S01]  /*84d0*/  LOP3.LUT P0, RZ, R0, 0x1f, RZ, 0xc0, !PT ;  /* 0x0000001f00ff7812 */ /* 0x000fe2000780c0ff */
[----:B------:R-:W-:Y:S01]  /*84e0*/  USHF.L.U32 UR7, UR7, UR6, URZ ;  /* 0x0000000607077299 */ /* 0x000fe2000800063f */
[----:B------:R-:W-:Y:S01]  /*84f0*/  BSSY B0, `(.L_x_170) ;  /* 0x00000bd000007945 */ /* 0x000fe20003800000 */
[----:B------:R-:W-:Y:S01]  /*8500*/  USHF.L.U32 UR18, UR8, UR6, URZ ;  /* 0x0000000608127299 */ /* 0x000fe2000800063f */
[----:B------:R-:W-:Y:S01]  /*8510*/  IMAD.MOV.U32 R15, RZ, RZ, 0x1 ;  /* 0x00000001ff0f7424 */ /* 0x000fe200078e00ff */
[----:B------:R-:W-:Y:S01]  /*8520*/  LOP3.LUT R16, R4, 0x2, RZ, 0xfc, !PT ;  /* 0x0000000204107812 */ /* 0x000fe200078efcff */
[----:B------:R-:W-:Y:S01]  /*8530*/  ULDC UR6, c[0x0][0x14] ;  /* 0x0000050000067ab9 */ /* 0x000fe20000000800 */
[----:B------:R-:W-:Y:S01]  /*8540*/  PLOP3.LUT P0, PT, P0, P3, PT, 0x8a, 0x0 ;  /* 0x000000000000781c */ /* 0x000fe20000707172 */
[----:B------:R-:W-:Y:S01]  /*8550*/  UIMAD.WIDE.U32 UR20, UR4, UR6, URZ ;  /* 0x00000006041472a5 */ /* 0x000fe2000f8e003f */
[----:B------:R-:W-:Y:S01]  /*8560*/  IMAD.MOV.U32 R13, RZ, RZ, 0x1 ;  /* 0x00000001ff0d7424 */ /* 0x000fe200078e00ff */
[----:B------:R-:W-:-:S02]  /*8570*/  UIMAD UR13, UR5, UR6, URZ ;  /* 0x00000006050d72a4 */ /* 0x000fc4000f8e023f */
[----:B------:R-:W-:Y:S01]  /*8580*/  ULOP3.LUT UR17, URZ, UR7, URZ, 0x33, !UPT ;  /* 0x000000073f117292 */ /* 0x000fe2000f8e333f */
[----:B0-----:R-:W-:Y:S01]  /*8590*/  VIADD R5, R5, 0x1f ;  /* 0x0000001f05057836 */ /* 0x001fe20000000000 */
[----:B------:R-:W-:Y:S01]  /*85a0*/  UIADD3 UR13, UR21, UR13, URZ ;  /* 0x0000000d150d7290 */ /* 0x000fe2000fffe03f */
[----:B------:R-:W-:-:S03]  /*85b0*/  ULDC.64 UR22, c[0x0][0x198] ;  /* 0x0000660000167ab9 */ /* 0x000fc60000000a00 */
[----:B------:R-:W-:-:S04]  /*85c0*/  SHF.R.S32.HI R8, RZ, 0x1f, R5 ;  /* 0x0000001fff087819 */ /* 0x000fc80000011405 */
[----:B------:R-:W-:Y:S01]  /*85d0*/  LEA.HI R8, R8, R5, RZ, 0x5 ;  /* 0x0000000508087211 */ /* 0x000fe200078f28ff */
[----:B------:R-:W-:-:S03]  /*85e0*/  IMAD.MOV.U32 R5, RZ, RZ, RZ ;  /* 0x000000ffff057224 */ /* 0x000fc600078e00ff */
[----:B------:R-:W-:-:S05]  /*85f0*/  SHF.R.S32.HI R12, RZ, 0x5, R8 ;  /* 0x00000005ff0c7819 */ /* 0x000fca0000011408 */
[----:B------:R-:W-:-:S07]  /*8600*/  VIADD R0, R12, 0x1 ;  /* 0x000000010c007836 */ /* 0x000fce0000000000 */
.L_x_182:
[----:B------:R-:W-:-:S03]  /*8610*/  UMOV UR4, 0xffffffff ;  /* 0xffffffff00047882 */ /* 0x000fc60000000000 */
[----:B------:R-:W-:Y:S05]  /*8620*/  BRA.DIV UR4, `(.L_x_171) ;  /* 0x0000001a04f87947 */ /* 0x000fea000b800000 */
[----:B------:R-:W-:-:S13]  /*8630*/  ELECT P1, URZ, PT ;  /* 0x00000000003f782f */ /* 0x000fda0003820000 */
.L_x_217:
[----:B------:R-:W0:Y:S01]  /*8640*/  LDC R7, c[0x0][0x28c] ;  /* 0x0000a300ff077b82 */ /* 0x000e220000000800 */
[----:B------:R-:W-:Y:S01]  /*8650*/  BSSY B1, `(.L_x_172) ;  /* 0x0000035000017945 */ /* 0x000fe20003800000 */
[----:B0-----:R-:W-:-:S13]  /*8660*/  ISETP.LT.OR P1, PT, R7, 0x1, !P1 ;  /* 0x000000010700780c */ /* 0x001fda0004f21670 */
[----:B------:R-:W-:Y:S05]  /*8670*/  @P1 BRA `(.L_x_173) ;  /* 0x0000000000c81947 */ /* 0x000fea0003800000 */
[----:B------:R-:W-:Y:S02]  /*8680*/  IMAD.SHL.U32 R14, R14, 0x80, RZ ;  /* 0x000000800e0e7824 */ /* 0x000fe400078e00ff */
[----:B------:R-:W-:Y:S02]  /*8690*/  IMAD.SHL.U32 R17, R11, 0x80, RZ ;  /* 0x000000800b117824 */ /* 0x000fe400078e00ff */
[----:B------:R-:W-:Y:S02]  /*86a0*/  IMAD.MOV.U32 R20, RZ, RZ, RZ ;  /* 0x000000ffff147224 */ /* 0x000fe400078e00ff */
[----:B------:R-:W-:Y:S02]  /*86b0*/  IMAD.MOV.U32 R7, RZ, RZ, R0 ;  /* 0x000000ffff077224 */ /* 0x000fe400078e0000 */
[----:B------:R-:W-:Y:S02]  /*86c0*/  IMAD.MOV.U32 R8, RZ, RZ, R13 ;  /* 0x000000ffff087224 */ /* 0x000fe400078e000d */
[----:B------:R-:W-:-:S07]  /*86d0*/  IMAD.MOV.U32 R9, RZ, RZ, R5 ;  /* 0x000000ffff097224 */ /* 0x000fce00078e0005 */
.L_x_177:
[----:B------:R-:W0:Y:S01]  /*86e0*/  S2R R11, SR_CgaCtaId ;  /* 0x00000000000b7919 */ /* 0x000e220000008800 */
[----:B------:R-:W-:-:S04]  /*86f0*/  MOV R10, 0x400 ;  /* 0x00000400000a7802 */ /* 0x000fc80000000f00 */
[----:B0-----:R-:W-:Y:S02]  /*8700*/  LEA R18, R11, R10, 0x18 ;  /* 0x0000000a0b127211 */ /* 0x001fe400078ec0ff */
[----:B------:R-:W-:Y:S01]  /*8710*/  SHF.L.U32 R10, R8, 0x1f, RZ ;  /* 0x0000001f080a7819 */ /* 0x000fe200000006ff */
[----:B------:R-:W0:Y:S02]  /*8720*/  @!P3 LDC R11, c[0x0][0x500] ;  /* 0x00014000ff0bbb82 */ /* 0x000e240000000800 */
[----:B------:R-:W-:-:S04]  /*8730*/  IMAD R19, R9, 0x8, R18 ;  /* 0x0000000809137824 */ /* 0x000fc800078e0212 */
[----:B------:R-:W1:Y:S02]  /*8740*/  SYNCS.PHASECHK.TRANS64.TRYWAIT P1, [R19+URZ+0xe0], R10 ;  /* 0x0000e00a130075a7 */ /* 0x000e64000802017f */
[----:B-1----:R-:W-:Y:S05]  /*8750*/  @!P1 BRA `(.L_x_174) ;  /* 0x0000001800cc9947 */ /* 0x002fea0003800000 */
.L_x_218:
[----:B-1----:R-:W-:Y:S01]  /*8760*/  PRMT R10, R16, 0x9910, RZ ;  /* 0x00009910100a7816 */ /* 0x002fe200000000ff */
[----:B0-----:R0:W-:Y:S03]  /*8770*/  @!P3 SYNCS.ARRIVE.TRANS64 RZ, [R19+URZ], R11 ;  /* 0x0000000b13ffb9a7 */ /* 0x0011e6000800003f */
[----:B------:R-:W-:-:S13]  /*8780*/  ISETP.NE.AND P1, PT, R10, 0x2, PT ;  /* 0x000000020a00780c */ /* 0x000fda0003f25270 */
[----:B0-----:R-:W-:Y:S05]  /*8790*/  @P1 BRA `(.L_x_175) ;  /* 0x0000000000041947 */ /* 0x001fea0003800000 */
[----:B------:R-:W-:Y:S01]  /*87a0*/  BPT.TRAP 0x1 ;  /* 0x000000040000795c */ /* 0x000fe20000300000 */
.L_x_175:
[----:B------:R-:W-:Y:S05]  /*87b0*/  @P0 BRA `(.L_x_176) ;  /* 0x0000000000040947 */ /* 0x000fea0003800000 */
[----:B------:R-:W-:Y:S01]  /*87c0*/  BPT.TRAP 0x1 ;  /* 0x000000040000795c */ /* 0x000fe20000300000 */
.L_x_176:
[----:B------:R-:W-:Y:S01]  /*87d0*/  IMAD R18, R9, 0x1000, R18 ;  /* 0x0000100009127824 */ /* 0x000fe200078e0212 */
[----:B------:R-:W-:Y:S01]  /*87e0*/  R2UR UR9, R19 ;  /* 0x00000000130972ca */ /* 0x000fe200000e0000 */
[----:B------:R-:W-:Y:S01]  /*87f0*/  VIADD R7, R7, 0xffffffff ;  /* 0xffffffff07077836 */ /* 0x000fe20000000000 */
[----:B------:R-:W-:Y:S01]  /*8800*/  UIADD3 UR4, UP0, UR22, 0xf0, URZ ;  /* 0x000000f016047890 */ /* 0x000fe2000ff1e03f */
[----:B------:R-:W-:Y:S01]  /*8810*/  R2UR UR11, R17 ;  /* 0x00000000110b72ca */ /* 0x000fe200000e0000 */
[----:B------:R-:W-:Y:S01]  /*8820*/  UIADD3 UR24, UP1, UR22, 0x1f0, URZ ;  /* 0x000001f016187890 */ /* 0x000fe2000ff3e03f */
[----:B------:R-:W-:Y:S01]  /*8830*/  R2UR UR8, R18 ;  /* 0x00000000120872ca */ /* 0x000fe200000e0000 */
[----:B------:R-:W-:Y:S01]  /*8840*/  UIADD3.X UR5, URZ, UR23, URZ, UP0, !UPT ;  /* 0x000000173f057290 */ /* 0x000fe200087fe43f */
[----:B------:R-:W-:Y:S01]  /*8850*/  R2UR UR10, R20 ;  /* 0x00000000140a72ca */ /* 0x000fe200000e0000 */
[----:B------:R-:W-:Y:S01]  /*8860*/  VIADD R9, R9, 0x1 ;  /* 0x0000000109097836 */ /* 0x000fe20000000000 */
[----:B------:R-:W-:Y:S01]  /*8870*/  R2UR UR12, R6 ;  /* 0x00000000060c72ca */ /* 0x000fe200000e0000 */
[----:B------:R-:W-:Y:S01]  /*8880*/  UIADD3.X UR25, URZ, UR23, URZ, UP1, !UPT ;  /* 0x000000173f197290 */ /* 0x000fe20008ffe43f */
[----:B------:R-:W-:Y:S01]  /*8890*/  R2UR UR19, R14 ;  /* 0x000000000e1372ca */ /* 0x000fe200000e0000 */
[----:B------:R-:W-:Y:S01]  /*88a0*/  UMOV UR6, 0x0 ;  /* 0x0000000000067882 */ /* 0x000fe20000000000 */
[----:B------:R-:W-:Y:S01]  /*88b0*/  ISETP.GT.AND P4, PT, R7, 0x1, PT ;  /* 0x000000010700780c */ /* 0x000fe20003f84270 */
[----:B------:R-:W-:Y:S01]  /*88c0*/  UMOV UR7, 0x10000000 ;  /* 0x1000000000077882 */ /* 0x000fe20000000000 */
[----:B------:R-:W-:Y:S01]  /*88d0*/  ISETP.NE.AND P1, PT, R9, 0x1c, PT ;  /* 0x0000001c0900780c */ /* 0x000fe20003f25270 */
[----:B------:R-:W-:-:S02]  /*88e0*/  VIADD R20, R20, 0x20 ;  /* 0x0000002014147836 */ /* 0x000fc40000000000 */
[----:B------:R-:W-:Y:S01]  /*88f0*/  UIADD3 UR14, UR8, 0x280, URZ ;  /* 0x00000280080e7890 */ /* 0x000fe2000fffe03f */
[----:B------:R-:W-:Y:S01]  /*8900*/  SEL R11, RZ, 0x1, P1 ;  /* 0x00000001ff0b7807 */ /* 0x000fe20000800000 */
[----:B------:R-:W-:Y:S01]  /*8910*/  UIADD3 UR15, UR8, 0x1c280, URZ ;  /* 0x0001c280080f7890 */ /* 0x000fe2000fffe03f */
[----:B------:R-:W-:Y:S02]  /*8920*/  SEL R9, R9, RZ, P1 ;  /* 0x000000ff09097207 */ /* 0x000fe40000800000 */
[----:B------:R-:W-:Y:S02]  /*8930*/  LOP3.LUT R8, R8, R11, RZ, 0x3c, !PT ;  /* 0x0000000b08087212 */ /* 0x000fe400078e3cff */
[----:B------:R-:W-:Y:S02]  /*8940*/  UMOV UR8, UR14 ;  /* 0x0000000e00087c82 */ /* 0x000fe40008000000 */
[----:B------:R0:W-:Y:S02]  /*8950*/  UTMALDG.3D [UR8], [UR4], desc[UR6] ;  /* 0x00000608040075b4 */ /* 0x0001e40008011000 */
[----:B0-----:R-:W-:Y:S01]  /*8960*/  UMOV UR8, UR15 ;  /* 0x0000000f00087c82 */ /* 0x001fe20008000000 */
[----:B------:R-:W-:-:S02]  /*8970*/  UMOV UR11, UR19 ;  /* 0x00000013000b7c82 */ /* 0x000fc40008000000 */
[----:B------:R0:W-:Y:S02]  /*8980*/  UTMALDG.3D [UR8], [UR24], desc[UR6] ;  /* 0x00000608180075b4 */ /* 0x0001e40008011000 */
[----:B0-----:R-:W-:Y:S05]  /*8990*/  @P4 BRA `(.L_x_177) ;  /* 0xfffffffc00504947 */ /* 0x001fea000383ffff */
.L_x_173:
[----:B------:R-:W-:Y:S05]  /*89a0*/  BSYNC B1 ;  /* 0x0000000000017941 */ /* 0x000fea0003800000 */
.L_x_172:
[----:B------:R-:W-:Y:S01]  /*89b0*/  LOP3.LUT P5, RZ, R15, 0xff, RZ, 0xc0, !PT ;  /* 0x000000ff0fff7812 */ /* 0x000fe200078ac0ff */
[C---:B------:R-:W-:Y:S01]  /*89c0*/  IMAD.IADD R5, R12.reuse, 0x1, R5 ;  /* 0x000000010c057824 */ /* 0x040fe200078e0205 */
[----:B------:R-:W-:Y:S01]  /*89d0*/  ULDC.64 UR4, c[0x0][0x650] ;  /* 0x0001940000047ab9 */ /* 0x000fe20000000a00 */
[C---:B------:R-:W-:Y:S01]  /*89e0*/  ISETP.GE.U32.AND P4, PT, R12.reuse, 0x1c, PT ;  /* 0x0000001c0c00780c */ /* 0x040fe20003f86070 */
[----:B------:R-:W-:Y:S01]  /*89f0*/  BSSY B1, `(.L_x_178) ;  /* 0x000006a000017945 */ /* 0x000fe20003800000 */
[----:B------:R-:W-:Y:S01]  /*8a00*/  IMAD.MOV.U32 R11, RZ, RZ, -0x1 ;  /* 0xffffffffff0b7424 */ /* 0x000fe200078e00ff */
[----:B------:R-:W-:Y:S01]  /*8a10*/  ISETP.GT.U32.AND P1, PT, R5, 0x1b, PT ;  /* 0x0000001b0500780c */ /* 0x000fe20003f24070 */
[----:B------:R-:W-:Y:S01]  /*8a20*/  IMAD.MOV.U32 R14, RZ, RZ, -0x1 ;  /* 0xffffffffff0e7424 */ /* 0x000fe200078e00ff */
[----:B------:R-:W-:Y:S02]  /*8a30*/  PRMT R15, RZ, 0x7610, R15 ;  /* 0x00007610ff0f7816 */ /* 0x000fe4000000000f */
[----:B------:R-:W-:-:S03]  /*8a40*/  ISETP.LT.U32.AND P1, PT, R12, 0x1c, P1 ;  /* 0x0000001c0c00780c */ /* 0x000fc60000f21070 */
[----:B------:R-:W0:Y:S01]  /*8a50*/  @P5 S2R R7, SR_CgaCtaId ;  /* 0x0000000000075919 */ /* 0x000e220000008800 */
[----:B------:R-:W-:Y:S02]  /*8a60*/  @P5 MOV R6, 0x400 ;  /* 0x0000040000065802 */ /* 0x000fe40000000f00 */
[----:B------:R-:W-:-:S04]  /*8a70*/  SEL R8, RZ, 0x1, !P1 ;  /* 0x00000001ff087807 */ /* 0x000fc80004800000 */
[----:B------:R-:W-:Y:S02]  /*8a80*/  LOP3.LUT R13, R13, R8, RZ, 0x3c, !PT ;  /* 0x000000080d0d7212 */ /* 0x000fe400078e3cff */
[----:B0-----:R-:W-:-:S04]  /*8a90*/  @P5 LEA R6, R7, R6, 0x18 ;  /* 0x0000000607065211 */ /* 0x001fc800078ec0ff */
[----:B------:R0:W-:Y:S01]  /*8aa0*/  @P5 SYNCS.ARRIVE.TRANS64.A1T0 RZ, [R6+URZ+0x1d8], RZ ;  /* 0x0001d8ff06ff59a7 */ /* 0x0001e2000810003f */
[----:B------:R-:W-:-:S04]  /*8ab0*/  IADD3 R2, P5, R2, UR20, RZ ;  /* 0x0000001402027c10 */ /* 0x000fc8000ffbe0ff */
[----:B------:R-:W-:Y:S02]  /*8ac0*/  IADD3.X R3, R3, UR13, RZ, P5, !PT ;  /* 0x0000000d03037c10 */ /* 0x000fe4000affe4ff */
[----:B------:R-:W-:Y:S02]  /*8ad0*/  ISETP.GE.U32.AND P1, PT, R2, UR4, PT ;  /* 0x0000000402007c0c */ /* 0x000fe4000bf26070 */
[----:B0-----:R-:W-:Y:S02]  /*8ae0*/  SHF.R.U32.HI R6, RZ, 0x2, R5 ;  /* 0x00000002ff067819 */ /* 0x001fe40000011605 */
[----:B------:R-:W-:-:S03]  /*8af0*/  ISETP.GE.U32.AND.EX P1, PT, R3, UR5, PT, P1 ;  /* 0x0000000503007c0c */ /* 0x000fc6000bf26110 */
[----:B------:R-:W-:-:S04]  /*8b00*/  IMAD.WIDE.U32 R6, R6, 0x24924925, RZ ;  /* 0x2492492506067825 */ /* 0x000fc800078e00ff */
[----:B------:R-:W-:Y:S01]  /*8b10*/  IMAD R5, R7, -0x1c, R5 ;  /* 0xffffffe407057824 */ /* 0x000fe200078e0205 */
[--C-:B------:R-:W-:Y:S01]  /*8b20*/  @P4 LOP3.LUT R13, R13, 0x1, R7.reuse, 0x78, !PT ;  /* 0x000000010d0d4812 */ /* 0x100fe200078e7807 */
[----:B------:R-:W-:Y:S01]  /*8b30*/  IMAD.MOV.U32 R6, RZ, RZ, -0x1 ;  /* 0xffffffffff067424 */ /* 0x000fe200078e00ff */
[----:B------:R-:W-:-:S03]  /*8b40*/  PRMT R7, RZ, 0x7610, R7 ;  /* 0x00007610ff077816 */ /* 0x000fc60000000007 */
[----:B------:R-:W-:Y:S05]  /*8b50*/  @P1 BRA `(.L_x_179) ;  /* 0x00000004004c1947 */ /* 0x000fea0003800000 */
[----:B------:R-:W-:Y:S01]  /*8b60*/  ULDC.64 UR4, c[0x0][0x628] ;  /* 0x00018a0000047ab9 */ /* 0x000fe20000000a00 */
[----:B------:R-:W0:Y:S01]  /*8b70*/  S2R R17, SR_CTAID.X ;  /* 0x0000000000117919 */ /* 0x000e220000002500 */
[----:B------:R-:W-:Y:S01]  /*8b80*/  ISETP.NE.U32.AND P1, PT, RZ, UR4, PT ;  /* 0x00000004ff007c0c */ /* 0x000fe2000bf25070 */
[----:B------:R-:W-:Y:S01]  /*8b90*/  ULDC UR7, c[0x0][0x630] ;  /* 0x00018c0000077ab9 */ /* 0x000fe20000000800 */
[----:B------:R-:W-:Y:S01]  /*8ba0*/  IMAD.MOV.U32 R6, RZ, RZ, R2 ;  /* 0x000000ffff067224 */ /* 0x000fe200078e0002 */
[----:B------:R-:W1:Y:S01]  /*8bb0*/  S2R R14, SR_CTAID.Y ;  /* 0x00000000000e7919 */ /* 0x000e620000002600 */
[----:B------:R-:W-:Y:S01]  /*8bc0*/  ISETP.NE.AND.EX P1, PT, RZ, UR5, PT, P1 ;  /* 0x00000005ff007c0c */ /* 0x000fe2000bf25310 */
[----:B------:R-:W-:-:S12]  /*8bd0*/  IMAD.MOV.U32 R7, RZ, RZ, R3 ;  /* 0x000000ffff077224 */ /* 0x000fd800078e0003 */
[----:B------:R-:W-:Y:S05]  /*8be0*/  @!P1 BRA `(.L_x_180) ;  /* 0x0000000000289947 */ /* 0x000fea0003800000 */
[----:B------:R-:W-:Y:S02]  /*8bf0*/  ULDC UR6, c[0x0][0x634] ;  /* 0x00018d0000067ab9 */ /* 0x000fe40000000800 */
[----:B------:R-:W-:-:S05]  /*8c00*/  IADD3 R11, P1, R2, UR6, RZ ;  /* 0x00000006020b7c10 */ /* 0x000fca000ff3e0ff */
[----:B------:R-:W-:-:S04]  /*8c10*/  IMAD.X R19, RZ, RZ, R3, P1 ;  /* 0x000000ffff137224 */ /* 0x000fc800008e0603 */
[----:B------:R-:W-:-:S04]  /*8c20*/  IMAD.WIDE.U32 R8, R19, UR4, RZ ;  /* 0x0000000413087c25 */ /* 0x000fc8000f8e00ff */
[----:B------:R-:W-:-:S04]  /*8c30*/  IMAD.WIDE.U32 R8, P1, R11, UR5, R8 ;  /* 0x000000050b087c25 */ /* 0x000fc8000f820008 */
[----:B------:R-:W-:-:S04]  /*8c40*/  IMAD.WIDE.U32 R10, R11, UR4, RZ ;  /* 0x000000040b0a7c25 */ /* 0x000fc8000f8e00ff */
[----:B------:R-:W-:Y:S01]  /*8c50*/  IMAD.X R7, RZ, RZ, RZ, P1 ;  /* 0x000000ffff077224 */ /* 0x000fe200008e06ff */
[----:B------:R-:W-:Y:S01]  /*8c60*/  IADD3 RZ, P1, R11, R8, RZ ;  /* 0x000000080bff7210 */ /* 0x000fe20007f3e0ff */
[----:B------:R-:W-:-:S04]  /*8c70*/  IMAD.MOV.U32 R6, RZ, RZ, R9 ;  /* 0x000000ffff067224 */ /* 0x000fc800078e0009 */
[----:B------:R-:W-:-:S08]  /*8c80*/  IMAD.WIDE.U32.X R6, R19, UR5, R6, P1 ;  /* 0x0000000513067c25 */ /* 0x000fd000088e0406 */
.L_x_180:
[--C-:B------:R-:W-:Y:S01]  /*8c90*/  SHF.R.U64 R10, R6, UR7, R7.reuse ;  /* 0x00000007060a7c19 */ /* 0x100fe20008001207 */
[----:B------:R-:W-:Y:S01]  /*8ca0*/  ULDC.64 UR4, c[0x0][0x620] ;  /* 0x0001880000047ab9 */ /* 0x000fe20000000a00 */
[----:B------:R-:W-:Y:S01]  /*8cb0*/  SHF.R.U32.HI R6, RZ, UR7, R7 ;  /* 0x00000007ff067c19 */ /* 0x000fe20008011607 */
[----:B------:R-:W2:Y:S01]  /*8cc0*/  LDC R22, c[0x0][0x144] ;  /* 0x00005100ff167b82 */ /* 0x000ea20000000800 */
[----:B------:R-:W-:Y:S01]  /*8cd0*/  IADD3 R9, P1, RZ, -R10, RZ ;  /* 0x8000000aff097210 */ /* 0x000fe20007f3e0ff */
[----:B------:R-:W-:Y:S01]  /*8ce0*/  ULDC.64 UR8, c[0x0][0x640] ;  /* 0x0001900000087ab9 */ /* 0x000fe20000000a00 */
[----:B0-----:R-:W-:Y:S01]  /*8cf0*/  I2FP.F32.U32 R11, R17 ;  /* 0x00000011000b7245 */ /* 0x001fe20000201000 */
[----:B------:R-:W-:Y:S02]  /*8d00*/  ULDC UR6, c[0x0][0x608] ;  /* 0x0001820000067ab9 */ /* 0x000fe40000000800 */
[----:B------:R-:W-:Y:S01]  /*8d10*/  IMAD.X R6, RZ, RZ, ~R6, P1 ;  /* 0x000000ffff067224 */ /* 0x000fe200008e0e06 */
[----:B------:R-:W-:Y:S01]  /*8d20*/  ISETP.NE.U32.AND P1, PT, RZ, UR8, PT ;  /* 0x00000008ff007c0c */ /* 0x000fe2000bf25070 */
[----:B------:R-:W0:Y:S02]  /*8d30*/  LDC R19, c[0x0][0x148] ;  /* 0x00005200ff137b82 */ /* 0x000e240000000800 */
[----:B------:R-:W-:Y:S01]  /*8d40*/  IMAD R8, R6, UR4, RZ ;  /* 0x0000000406087c24 */ /* 0x000fe2000f8e02ff */
[----:B------:R-:W-:Y:S01]  /*8d50*/  ISETP.NE.AND.EX P1, PT, RZ, UR9, PT, P1 ;  /* 0x00000009ff007c0c */ /* 0x000fe2000bf25310 */
[----:B------:R-:W-:Y:S01]  /*8d60*/  IMAD.WIDE.U32 R6, R9, UR4, R2 ;  /* 0x0000000409067c25 */ /* 0x000fe2000f8e0002 */
[----:B------:R-:W-:-:S03]  /*8d70*/  ULDC UR4, c[0x0][0x150] ;  /* 0x0000540000047ab9 */ /* 0x000fc60000000800 */
[----:B------:R-:W-:Y:S02]  /*8d80*/  IMAD R9, R9, UR5, R8 ;  /* 0x0000000509097c24 */ /* 0x000fe4000f8e0208 */
[----:B------:R-:W-:Y:S01]  /*8d90*/  FMUL R8, R11, UR4 ;  /* 0x000000040b087c20 */ /* 0x000fe20008400000 */
[----:B------:R-:W-:Y:S01]  /*8da0*/  ULDC UR4, c[0x0][0x618] ;  /* 0x0001860000047ab9 */ /* 0x000fe20000000800 */
[----:B------:R-:W-:Y:S01]  /*8db0*/  ULDC UR5, c[0x0][0x154] ;  /* 0x0000550000057ab9 */ /* 0x000fe20000000800 */
[----:B------:R-:W-:-:S03]  /*8dc0*/  IMAD.IADD R7, R7, 0x1, R9 ;  /* 0x0000000107077824 */ /* 0x000fc600078e0209 */
[----:B------:R-:W3:Y:S02]  /*8dd0*/  F2I.U32.TRUNC.NTZ R8, R8 ;  /* 0x0000000800087305 */ /* 0x000ee4000020f000 */
[----:B------:R-:W-:Y:S02]  /*8de0*/  SHF.R.U64 R11, R6, UR4, R7 ;  /* 0x00000004060b7c19 */ /* 0x000fe40008001207 */
[----:B-1----:R-:W-:-:S05]  /*8df0*/  I2FP.F32.U32 R6, R14 ;  /* 0x0000000e00067245 */ /* 0x002fca0000201000 */
[----:B------:R-:W-:Y:S01]  /*8e00*/  FMUL R21, R6, UR5 ;  /* 0x0000000506157c20 */ /* 0x000fe20008400000 */
[----:B------:R-:W-:Y:S01]  /*8e10*/  SHF.R.U32.HI R6, RZ, UR4, R7 ;  /* 0x00000004ff067c19 */ /* 0x000fe20008011607 */
[----:B------:R-:W-:-:S03]  /*8e20*/  ULDC UR4, c[0x0][0x658] ;  /* 0x0001960000047ab9 */ /* 0x000fc60000000800 */
[--C-:B------:R-:W-:Y:S01]  /*8e30*/  SHF.R.U64 R20, R11, UR6, R6.reuse ;  /* 0x000000060b147c19 */ /* 0x100fe20008001206 */
[----:B------:R-:W1:Y:S01]  /*8e40*/  F2I.U32.TRUNC.NTZ R21, R21 ;  /* 0x0000001500157305 */ /* 0x000e62000020f000 */
[----:B------:R-:W-:Y:S01]  /*8e50*/  SHF.R.U32.HI R7, RZ, UR6, R6 ;  /* 0x00000006ff077c19 */ /* 0x000fe20008011606 */
[----:B---3--:R-:W-:-:S03]  /*8e60*/  IMAD.MOV R8, RZ, RZ, -R8 ;  /* 0x000000ffff087224 */ /* 0x008fc600078e0a08 */
[----:B------:R-:W-:Y:S01]  /*8e70*/  SHF.R.U64 R18, R20, UR4, R7 ;  /* 0x0000000414127c19 */ /* 0x000fe20008001207 */
[----:B--2---:R-:W-:Y:S01]  /*8e80*/  IMAD R17, R22, R8, R17 ;  /* 0x0000000816117224 */ /* 0x004fe200078e0211 */
[----:B------:R-:W-:-:S03]  /*8e90*/  SHF.R.U32.HI R23, RZ, UR4, R7 ;  /* 0x00000004ff177c19 */ /* 0x000fc60008011607 */
[----:B------:R-:W-:Y:S02]  /*8ea0*/  IMAD.MOV.U32 R6, RZ, RZ, R18 ;  /* 0x000000ffff067224 */ /* 0x000fe400078e0012 */
[----:B------:R-:W-:Y:S01]  /*8eb0*/  IMAD.MOV.U32 R7, RZ, RZ, R23 ;  /* 0x000000ffff077224 */ /* 0x000fe200078e0017 */
[----:B-1----:R-:W-:Y:S06]  /*8ec0*/  @!P1 BRA `(.L_x_181) ;  /* 0x0000000000289947 */ /* 0x002fec0003800000 */
[----:B------:R-:W-:Y:S02]  /*8ed0*/  ULDC UR4, c[0x0][0x64c] ;  /* 0x0001930000047ab9 */ /* 0x000fe40000000800 */
[----:B------:R-:W-:-:S05]  /*8ee0*/  IADD3 R7, P1, R18, UR4, RZ ;  /* 0x0000000412077c10 */ /* 0x000fca000ff3e0ff */
[----:B------:R-:W-:-:S04]  /*8ef0*/  IMAD.X R23, RZ, RZ, R23, P1 ;  /* 0x000000ffff177224 */ /* 0x000fc800008e0617 */
[----:B------:R-:W-:-:S04]  /*8f00*/  IMAD.WIDE.U32 R8, R23, UR8, RZ ;  /* 0x0000000817087c25 */ /* 0x000fc8000f8e00ff */
[----:B------:R-:W-:-:S04]  /*8f10*/  IMAD.WIDE.U32 R8, P1, R7, UR9, R8 ;  /* 0x0000000907087c25 */ /* 0x000fc8000f820008 */
[----:B------:R-:W-:-:S04]  /*8f20*/  IMAD.WIDE.U32 R6, R7, UR8, RZ ;  /* 0x0000000807067c25 */ /* 0x000fc8000f8e00ff */
[----:B------:R-:W-:Y:S01]  /*8f30*/  IMAD.MOV.U32 R6, RZ, RZ, R9 ;  /* 0x000000ffff067224 */ /* 0x000fe200078e0009 */
[----:B------:R-:W-:Y:S01]  /*8f40*/  IADD3 RZ, P4, R7, R8, RZ ;  /* 0x0000000807ff7210 */ /* 0x000fe20007f9e0ff */
[----:B------:R-:W-:-:S04]  /*8f50*/  IMAD.X R7, RZ, RZ, RZ, P1 ;  /* 0x000000ffff077224 */ /* 0x000fc800008e06ff */
[----:B------:R-:W-:-:S08]  /*8f60*/  IMAD.WIDE.U32.X R6, R23, UR9, R6, P4 ;  /* 0x0000000917067c25 */ /* 0x000fd0000a0e0406 */
.L_x_181:
[----:B------:R-:W-:Y:S01]  /*8f70*/  ULDC UR4, c[0x0][0x648] ;  /* 0x0001920000047ab9 */ /* 0x000fe20000000800 */
[----:B------:R-:W-:Y:S01]  /*8f80*/  LOP3.LUT R20, R20, UR17, RZ, 0xc0, !PT ;  /* 0x0000001114147c12 */ /* 0x000fe2000f8ec0ff */
[----:B------:R-:W-:Y:S01]  /*8f90*/  IMAD.MOV R21, RZ, RZ, -R21 ;  /* 0x000000ffff157224 */ /* 0x000fe200078e0a15 */
[----:B------:R-:W-:Y:S01]  /*8fa0*/  SHF.R.U64 R7, R6, UR4, R7 ;  /* 0x0000000406077c19 */ /* 0x000fe20008001207 */
[----:B------:R-:W-:Y:S01]  /*8fb0*/  ULDC UR4, c[0x0][0x638] ;  /* 0x00018e0000047ab9 */ /* 0x000fe20000000800 */
[----:B------:R-:W-:Y:S01]  /*8fc0*/  LOP3.LUT R11, R11, UR16, RZ, 0xc0, !PT ;  /* 0x000000100b0b7c12 */ /* 0x000fe2000f8ec0ff */
[----:B0-----:R-:W-:Y:S01]  /*8fd0*/  @P2 IMAD R17, R19, R21, R14 ;  /* 0x0000001513112224 */ /* 0x001fe200078e020e */
[----:B------:R-:W-:Y:S01]  /*8fe0*/  ULDC UR5, c[0x0][0x610] ;  /* 0x0001840000057ab9 */ /* 0x000fe20000000800 */
[----:B------:R-:W-:Y:S02]  /*8ff0*/  IMAD.MOV R9, RZ, RZ, -R7 ;  /* 0x000000ffff097224 */ /* 0x000fe400078e0a07 */
[----:B------:R-:W-:-:S02]  /*9000*/  IMAD R20, R7, UR18, R20 ;  /* 0x0000001207147c24 */ /* 0x000fc4000f8e0214 */
[----:B------:R-:W-:Y:S01]  /*9010*/  IMAD R18, R9, UR4, R18 ;  /* 0x0000000409127c24 */ /* 0x000fe2000f8e0212 */
[----:B------:R-:W-:Y:S01]  /*9020*/  ULDC UR4, c[0x0][0x600] ;  /* 0x0001800000047ab9 */ /* 0x000fe20000000800 */
[----:B------:R-:W-:Y:S02]  /*9030*/  IMAD R17, R20, UR5, R17 ;  /* 0x0000000514117c24 */ /* 0x000fe4000f8e0211 */
[----:B------:R-:W-:Y:S02]  /*9040*/  IMAD R18, R18, UR4, R11 ;  /* 0x0000000412127c24 */ /* 0x000fe4000f8e020b */
[----:B------:R-:W-:Y:S02]  /*9050*/  IMAD.MOV.U32 R7, RZ, RZ, 0x1 ;  /* 0x00000001ff077424 */ /* 0x000fe400078e00ff */
[----:B------:R-:W-:Y:S01]  /*9060*/  IMAD.MOV.U32 R6, RZ, RZ, R10 ;  /* 0x000000ffff067224 */ /* 0x000fe200078e000a */
[----:B------:R-:W-:Y:S02]  /*9070*/  SEL R14, R18, R17, !P2 ;  /* 0x00000011120e7207 */ /* 0x000fe40005000000 */
[----:B------:R-:W-:-:S07]  /*9080*/  SEL R11, R17, R18, !P2 ;  /* 0x00000012110b7207 */ /* 0x000fce0005000000 */
.L_x_179:
[----:B------:R-:W-:Y:S05]  /*9090*/  BSYNC B1 ;  /* 0x0000000000017941 */ /* 0x000fea0003800000 */
.L_x_178:
[----:B------:R-:W-:-:S13]  /*90a0*/  LOP3.LUT P1, RZ, R7, 0xff, RZ, 0xc0, !PT ;  /* 0x000000ff07ff7812 */ /* 0x000fda000782c0ff */
[----:B------:R-:W-:Y:S05]  /*90b0*/  @P1 BRA `(.L_x_182) ;  /* 0xfffffff400541947 */ /* 0x000fea000383ffff */
[----:B------:R-:W-:Y:S05]  /*90c0*/  BSYNC B0 ;  /* 0x0000000000007941 */ /* 0x000fea0003800000 */
.L_x_170:
[----:B------:R-:W-:-:S03]  /*90d0*/  UMOV UR4, 0xffffffff ;  /* 0xffffffff00047882 */ /* 0x000fc60000000000 */
[----:B------:R-:W-:Y:S05]  /*90e0*/  BRA.DIV UR4, `(.L_x_183) ;  /* 0x00000012047c7947 */ /* 0x000fea000b800000 */
[----:B------:R-:W-:-:S13]  /*90f0*/  ELECT P0, URZ, PT ;  /* 0x00000000003f782f */ /* 0x000fda0003800000 */
.L_x_221:
[----:B------:R-:W-:Y:S04]  /*9100*/  BSSY B0, `(.L_x_184) ;  /* 0x0000103000007945 */ /* 0x000fe80003800000 */
[----:B------:R-:W-:Y:S05]  /*9110*/  @!P0 BRA `(.L_x_185) ;  /* 0x0000001000048947 */ /* 0x000fea0003800000 */
[----:B------:R-:W-:-:S04]  /*9120*/  LOP3.LUT R4, R4, 0x2, RZ, 0xfc, !PT ;  /* 0x0000000204047812 */ /* 0x000fc800078efcff */
[----:B------:R-:W-:-:S13]  /*9130*/  ISETP.NE.AND P0, PT, R4, 0x3, PT ;  /* 0x000000030400780c */ /* 0x000fda0003f05270 */
[----:B------:R-:W-:Y:S05]  /*9140*/  @!P0 BRA `(.L_x_186) ;  /* 0x0000000000048947 */ /* 0x000fea0003800000 */
[----:B------:R-:W-:Y:S01]  /*9150*/  BPT.TRAP 0x1 ;  /* 0x000000040000795c */ /* 0x000fe20000300000 */
.L_x_186:
[----:B------:R-:W0:Y:S01]  /*9160*/  S2R R3, SR_CgaCtaId ;  /* 0x0000000000037919 */ /* 0x000e220000008800 */
[----:B------:R-:W-:-:S04]  /*9170*/  MOV R0, 0x400 ;  /* 0x0000040000007802 */ /* 0x000fc80000000f00 */
[----:B0-----:R-:W-:Y:S02]  /*9180*/  LEA R0, R3, R0, 0x18 ;  /* 0x0000000003007211 */ /* 0x001fe400078ec0ff */
[----:B------:R-:W-:-:S03]  /*9190*/  SHF.L.U32 R3, R13, 0x1f, RZ ;  /* 0x0000001f0d037819 */ /* 0x000fc600000006ff */
[----:B------:R-:W-:-:S04]  /*91a0*/  VIADD R0, R0, 0xe0 ;  /* 0x000000e000007836 */ /* 0x000fc80000000000 */
[C---:B------:R-:W-:Y:S02]  /*91b0*/  IMAD R6, R5.reuse, 0x8, R0 ;  /* 0x0000000805067824 */ /* 0x040fe400078e0200 */
[----:B------:R-:W-:Y:S02]  /*91c0*/  VIADD R5, R5, 0x1 ;  /* 0x0000000105057836 */ /* 0x000fe40000000000 */
[----:B------:R-:W0:Y:S03]  /*91d0*/  SYNCS.PHASECHK.TRANS64.TRYWAIT P0, [R6+URZ], R3 ;  /* 0x00000003060075a7 */ /* 0x000e26000800017f */
[----:B------:R-:W-:-:S04]  /*91e0*/  ISETP.NE.AND P1, PT, R5, 0x1c, PT ;  /* 0x0000001c0500780c */ /* 0x000fc80003f25270 */
[----:B------:R-:W-:Y:S02]  /*91f0*/  SEL R2, RZ, 0x1, P1 ;  /* 0x00000001ff027807 */ /* 0x000fe40000800000 */
[----:B------:R-:W-:Y:S02]  /*9200*/  SEL R5, R5, RZ, P1 ;  /* 0x000000ff05057207 */ /* 0x000fe40000800000 */
[----:B------:R-:W-:-:S03]  /*9210*/  LOP3.LUT R8, R13, R2, RZ, 0x3c, !PT ;  /* 0x000000020d087212 */ /* 0x000fc600078e3cff */
[----:B------:R-:W-:Y:S01]  /*9220*/  IMAD R7, R5, 0x8, R0 ;  /* 0x0000000805077824 */ /* 0x000fe200078e0200 */
[----:B------:R-:W-:Y:S01]  /*9230*/  SHF.L.U32 R4, R8, 0x1f, RZ ;  /* 0x0000001f08047819 */ /* 0x000fe200000006ff */
[----:B0-----:R-:W-:Y:S06]  /*9240*/  @!P0 BRA `(.L_x_187) ;  /* 0x0000001000488947 */ /* 0x001fec0003800000 */
.L_x_222:
[----:B------:R-:W1:Y:S01]  /*9250*/  SYNCS.PHASECHK.TRANS64.TRYWAIT P0, [R7+URZ], R4 ;  /* 0x00000004070075a7 */ /* 0x000e62000800017f */
[----:B------:R-:W-:-:S05]  /*9260*/  VIADD R2, R5, 0x1 ;  /* 0x0000000105027836 */ /* 0x000fca0000000000 */
[----:B------:R-:W-:-:S04]  /*9270*/  ISETP.NE.AND P1, PT, R2, 0x1c, PT ;  /* 0x0000001c0200780c */ /* 0x000fc80003f25270 */
[----:B0-----:R-:W-:Y:S02]  /*9280*/  SEL R3, RZ, 0x1, P1 ;  /* 0x00000001ff037807 */ /* 0x001fe40000800000 */
[----:B------:R-:W-:Y:S02]  /*9290*/  SEL R9, R2, RZ, P1 ;  /* 0x000000ff02097207 */ /* 0x000fe40000800000 */
[----:B------:R-:W-:-:S03]  /*92a0*/  LOP3.LUT R8, R8, R3, RZ, 0x3c, !PT ;  /* 0x0000000308087212 */ /* 0x000fc600078e3cff */
[----:B------:R-:W-:Y:S01]  /*92b0*/  IMAD R6, R9, 0x8, R0 ;  /* 0x0000000809067824 */ /* 0x000fe200078e0200 */
[----:B------:R-:W-:Y:S01]  /*92c0*/  SHF.L.U32 R5, R8, 0x1f, RZ ;  /* 0x0000001f08057819 */ /* 0x000fe200000006ff */
[----:B-1----:R-:W-:Y:S06]  /*92d0*/  @!P0 BRA `(.L_x_188) ;  /* 0x0000001000388947 */ /* 0x002fec0003800000 */
.L_x_223:
[----:B------:R-:W1:Y:S01]  /*92e0*/  SYNCS.PHASECHK.TRANS64.TRYWAIT P0, [R6+URZ], R5 ;  /* 0x00000005060075a7 */ /* 0x000e62000800017f */
[----:B------:R-:W-:-:S05]  /*92f0*/  VIADD R2, R9, 0x1 ;  /* 0x0000000109027836 */ /* 0x000fca0000000000 */
[----:B------:R-:W-:-:S04]  /*9300*/  ISETP.NE.AND P1, PT, R2, 0x1c, PT ;  /* 0x0000001c0200780c */ /* 0x000fc80003f25270 */
[----:B------:R-:W-:Y:S02]  /*9310*/  SEL R3, RZ, 0x1, P1 ;  /* 0x00000001ff037807 */ /* 0x000fe40000800000 */
[----:B0-----:R-:W-:Y:S02]  /*9320*/  SEL R7, R2, RZ, P1 ;  /* 0x000000ff02077207 */ /* 0x001fe40000800000 */
[----:B------:R-:W-:-:S03]  /*9330*/  LOP3.LUT R8, R8, R3, RZ, 0x3c, !PT ;  /* 0x0000000308087212 */ /* 0x000fc600078e3cff */
[----:B------:R-:W-:Y:S01]  /*9340*/  IMAD R9, R7, 0x8, R0 ;  /* 0x0000000807097824 */ /* 0x000fe200078e0200 */
[----:B------:R-:W-:Y:S01]  /*9350*/  SHF.L.U32 R4, R8, 0x1f, RZ ;  /* 0x0000001f08047819 */ /* 0x000fe200000006ff */
[----:B-1----:R-:W-:Y:S06]  /*9360*/  @!P0 BRA `(.L_x_189) ;  /* 0x0000001000288947 */ /* 0x002fec0003800000 */
.L_x_224:
[----:B------:R-:W1:Y:S01]  /*9370*/  SYNCS.PHASECHK.TRANS64.TRYWAIT P0, [R9+URZ], R4 ;  /* 0x00000004090075a7 */ /* 0x000e62000800017f */
[----:B------:R-:W-:-:S05]  /*9380*/  VIADD R2, R7, 0x1 ;  /* 0x0000000107027836 */ /* 0x000fca0000000000 */
[----:B------:R-:W-:-:S04]  /*9390*/  ISETP.NE.AND P1, PT, R2, 0x1c, PT ;  /* 0x0000001c0200780c */ /* 0x000fc80003f25270 */
[----:B------:R-:W-:Y:S02]  /*93a0*/  SEL R3, RZ, 0x1, P1 ;  /* 0x00000001ff037807 */ /* 0x000fe40000800000 */
[----:B------:R-:W-:Y:S02]  /*93b0*/  SEL R7, R2, RZ, P1 ;  /* 0x000000ff02077207 */ /* 0x000fe40000800000 */
[----:B------:R-:W-:-:S03]  /*93c0*/  LOP3.LUT R8, R8, R3, RZ, 0x3c, !PT ;  /* 0x0000000308087212 */ /* 0x000fc600078e3cff */
[----:B0-----:R-:W-:Y:S01]  /*93d0*/  IMAD R6, R7, 0x8, R0 ;  /* 0x0000000807067824 */ /* 0x001fe200078e0200 */
[----:B------:R-:W-:Y:S01]  /*93e0*/  SHF.L.U32 R5, R8, 0x1f, RZ ;  /* 0x0000001f08057819 */ /* 0x000fe200000006ff */
[----:B-1----:R-:W-:Y:S06]  /*93f0*/  @!P0 BRA `(.L_x_190) ;  /* 0x0000001000188947 */ /* 0x002fec0003800000 */
.L_x_225:
        /* <DEDUP_REMOVED lines=9> */
.L_x_226:
        /* <DEDUP_REMOVED lines=9> */
.L_x_227:
        /* <DEDUP_REMOVED lines=9> */
.L_x_228:
        /* <DEDUP_REMOVED lines=9> */
.L_x_229:
        /* <DEDUP_REMOVED lines=9> */
.L_x_230:
        /* <DEDUP_REMOVED lines=9> */
.L_x_231:
        /* <DEDUP_REMOVED lines=9> */
.L_x_232:
        /* <DEDUP_REMOVED lines=9> */
.L_x_233:
        /* <DEDUP_REMOVED lines=9> */
.L_x_234:
        /* <DEDUP_REMOVED lines=9> */
.L_x_235:
        /* <DEDUP_REMOVED lines=9> */
.L_x_236:
        /* <DEDUP_REMOVED lines=9> */
.L_x_237:
        /* <DEDUP_REMOVED lines=9> */
.L_x_238:
        /* <DEDUP_REMOVED lines=9> */
.L_x_239:
        /* <DEDUP_REMOVED lines=9> */
.L_x_240:
        /* <DEDUP_REMOVED lines=9> */
.L_x_241:
        /* <DEDUP_REMOVED lines=9> */
.L_x_242:
        /* <DEDUP_REMOVED lines=9> */
.L_x_243:
        /* <DEDUP_REMOVED lines=9> */
.L_x_244:
        /* <DEDUP_REMOVED lines=9> */
.L_x_245:
        /* <DEDUP_REMOVED lines=9> */
.L_x_246:
        /* <DEDUP_REMOVED lines=9> */
.L_x_247:
[----:B------:R-:W1:Y:S01]  /*a060*/  SYNCS.PHASECHK.TRANS64.TRYWAIT P0, [R6+URZ], R5 ;  /* 0x00000005060075a7 */ /* 0x000e62000800017f */
[----:B------:R-:W-:-:S05]  /*a070*/  VIADD R2, R7, 0x1 ;  /* 0x0000000107027836 */ /* 0x000fca0000000000 */
[----:B------:R-:W-:-:S04]  /*a080*/  ISETP.NE.AND P1, PT, R2, 0x1c, PT ;  /* 0x0000001c0200780c */ /* 0x000fc80003f25270 */
[----:B0-----:R-:W-:Y:S02]  /*a090*/  SEL R4, RZ, 0x1, P1 ;  /* 0x00000001ff047807 */ /* 0x001fe40000800000 */
[----:B------:R-:W-:Y:S02]  /*a0a0*/  SEL R3, R2, RZ, P1 ;  /* 0x000000ff02037207 */ /* 0x000fe40000800000 */
[----:B------:R-:W-:Y:S01]  /*a0b0*/  LOP3.LUT R4, R11, R4, RZ, 0x3c, !PT ;  /* 0x000000040b047212 */ /* 0x000fe200078e3cff */
[----:B-1----:R-:W-:Y:S06]  /*a0c0*/  @!P0 BRA `(.L_x_213) ;  /* 0x0000000800b08947 */ /* 0x002fec0003800000 */
.L_x_248:
[----:B------:R-:W-:Y:S01]  /*a0d0*/  IMAD R3, R3, 0x8, R0 ;  /* 0x0000000803037824 */ /* 0x000fe200078e0200 */
[----:B------:R-:W-:-:S07]  /*a0e0*/  SHF.L.U32 R0, R4, 0x1f, RZ ;  /* 0x0000001f04007819 */ /* 0x000fce00000006ff */
.L_x_214:
[----:B-1----:R1:W2:Y:S02]  /*a0f0*/  SYNCS.PHASECHK.TRANS64.TRYWAIT P0, [R3+URZ], R0 ;  /* 0x00000000030075a7 */ /* 0x0022a4000800017f */
[----:B--2---:R-:W-:Y:S05]  /*a100*/  @!P0 NANOSLEEP.SYNCS 0x989680 ;  /* 0x009896800000895d */ /* 0x004fea0003900000 */
[----:B------:R-:W2:Y:S02]  /*a110*/  @!P0 SYNCS.PHASECHK.TRANS64 P0, [R3+URZ], R0 ;  /* 0x00000000030085a7 */ /* 0x000ea4000800007f */
[----:B--2---:R-:W-:Y:S05]  /*a120*/  @!P0 BRA `(.L_x_214) ;  /* 0xfffffffc00f08947 */ /* 0x004fea000383ffff */
.L_x_185:
[----:B------:R-:W-:Y:S05]  /*a130*/  BSYNC B0 ;  /* 0x0000000000007941 */ /* 0x000fea0003800000 */
.L_x_184:
[----:B------:R-:W-:Y:S05]  /*a140*/  EXIT ;  /* 0x000000000000794d */ /* 0x000fea0003800000 */
.L_x_18:
[----:B-1----:R-:W-:-:S04]  /*a150*/  IMAD.U32 R11, RZ, RZ, UR6 ;  /* 0x00000006ff0b7e24 */ /* 0x002fc8000f8e00ff */
[----:B------:R1:W4:Y:S03]  /*a160*/  SYNCS.PHASECHK.TRANS64.TRYWAIT P0, [R11+URZ], R10 ;  /* 0x0000000a0b0075a7 */ /* 0x000326000800017f */
[----:B----4-:R-:W-:Y:S05]  /*a170*/  @!P0 NANOSLEEP.SYNCS 0x989680 ;  /* 0x009896800000895d */ /* 0x010fea0003900000 */
[----:B------:R-:W4:Y:S02]  /*a180*/  @!P0 SYNCS.PHASECHK.TRANS64 P0, [R11+URZ], R10 ;  /* 0x0000000a0b0085a7 */ /* 0x000f24000800007f */
[----:B----4-:R-:W-:Y:S05]  /*a190*/  @!P0 BRA `(.L_x_18) ;  /* 0xfffffffc00ec8947 */ /* 0x010fea000383ffff */
[----:B------:R-:W-:Y:S05]  /*a1a0*/  BRA `(.L_x_17) ;  /* 0xffffff7400b47947 */ /* 0x000fea000383ffff */
.L_x_24:
[----:B-1----:R-:W-:-:S04]  /*a1b0*/  IMAD.U32 R140, RZ, RZ, UR12 ;  /* 0x0000000cff8c7e24 */ /* 0x002fc8000f8e00ff */
[----:B------:R1:W4:Y:S03]  /*a1c0*/  SYNCS.PHASECHK.TRANS64.TRYWAIT P0, [R140+URZ], R11 ;  /* 0x0000000b8c0075a7 */ /* 0x000326000800017f */
[----:B----4-:R-:W-:Y:S05]  /*a1d0*/  @!P0 NANOSLEEP.SYNCS 0x989680 ;  /* 0x009896800000895d */ /* 0x010fea0003900000 */
[----:B------:R-:W4:Y:S02]  /*a1e0*/  @!P0 SYNCS.PHASECHK.TRANS64 P0, [R140+URZ], R11 ;  /* 0x0000000b8c0085a7 */ /* 0x000f24000800007f */
[----:B----4-:R-:W-:Y:S05]  /*a1f0*/  @!P0 BRA `(.L_x_24) ;  /* 0xfffffffc00ec8947 */ /* 0x010fea000383ffff */
[----:B------:R-:W-:Y:S05]  /*a200*/  BRA `(.L_x_23) ;  /* 0xffffff7c00e47947 */ /* 0x000fea000383ffff */
.L_x_171:
[----:B------:R-:W-:Y:S01]  /*a210*/  BSSY B1, `(.L_x_215) ;  /* 0x0000006000017945 */ /* 0x000fe20003800000 */
[----:B------:R-:W-:-:S07]  /*a220*/  IMAD.MOV.U32 R7, RZ, RZ, -0x1 ;  /* 0xffffffffff077424 */ /* 0x000fce00078e00ff */
[----:B------:R-:W-:Y:S05]  /*a230*/  WARPSYNC.COLLECTIVE R7, `(.L_x_216) ;  /* 0x00000000070c7348 */ /* 0x000fea0003c00000 */
[----:B------:R-:W-:Y:S02]  /*a240*/  ELECT P1, UR62, PT ;  /* 0x00000000003e782f */ /* 0x000fe40003820000 */
[----:B------:R-:W-:Y:S01]  /*a250*/  MOV R7, UR62 ;  /* 0x0000003e00077c02 */ /* 0x000fe20008000f00 */
[----:B------:R-:W-:Y:S10]  /*a260*/  ENDCOLLECTIVE ;  /* 0x000000000000791b */ /* 0x000ff40003800000 */
.L_x_216:
[----:B------:R-:W-:Y:S05]  /*a270*/  BSYNC B1 ;  /* 0x0000000000017941 */ /* 0x000fea0003800000 */
.L_x_215:
[----:B------:R-:W-:Y:S05]  /*a280*/  BRA `(.L_x_217) ;  /* 0xffffffe000ec7947 */ /* 0x000fea000383ffff */
.L_x_174:
[----:B-1----:R1:W2:Y:S02]  /*a290*/  SYNCS.PHASECHK.TRANS64.TRYWAIT P1, [R19+URZ+0xe0], R10 ;  /* 0x0000e00a130075a7 */ /* 0x0022a4000802017f */
[----:B--2---:R-:W-:Y:S05]  /*a2a0*/  @!P1 NANOSLEEP.SYNCS 0x989680 ;  /* 0x009896800000995d */ /* 0x004fea0003900000 */
[----:B------:R-:W2:Y:S02]  /*a2b0*/  @!P1 SYNCS.PHASECHK.TRANS64 P1, [R19+URZ+0xe0], R10 ;  /* 0x0000e00a130095a7 */ /* 0x000ea4000802007f */
[----:B--2---:R-:W-:Y:S05]  /*a2c0*/  @!P1 BRA `(.L_x_174) ;  /* 0xfffffffc00f09947 */ /* 0x004fea000383ffff */
[----:B------:R-:W-:Y:S05]  /*a2d0*/  BRA `(.L_x_218) ;  /* 0xffffffe400207947 */ /* 0x000fea000383ffff */
.L_x_183:
[----:B------:R-:W-:Y:S01]  /*a2e0*/  BSSY B0, `(.L_x_219) ;  /* 0x0000006000007945 */ /* 0x000fe20003800000 */
[----:B------:R-:W-:-:S07]  /*a2f0*/  IMAD.MOV.U32 R7, RZ, RZ, -0x1 ;  /* 0xffffffffff077424 */ /* 0x000fce00078e00ff */
[----:B------:R-:W-:Y:S05]  /*a300*/  WARPSYNC.COLLECTIVE R7, `(.L_x_220) ;  /* 0x00000000070c7348 */ /* 0x000fea0003c00000 */
[----:B------:R-:W-:Y:S02]  /*a310*/  ELECT P1, UR62, PT ;  /* 0x00000000003e782f */ /* 0x000fe40003820000 */
[----:B------:R-:W-:Y:S01]  /*a320*/  MOV R7, UR62 ;  /* 0x0000003e00077c02 */ /* 0x000fe20008000f00 */
[----:B------:R-:W-:Y:S10]  /*a330*/  ENDCOLLECTIVE ;  /* 0x000000000000791b */ /* 0x000ff40003800000 */
.L_x_220:
[----:B------:R-:W-:Y:S05]  /*a340*/  BSYNC B0 ;  /* 0x0000000000007941 */ /* 0x000fea0003800000 */
.L_x_219:
[----:B------:R-:W-:Y:S01]  /*a350*/  PLOP3.LUT P0, PT, P1, PT, PT, 0x80, 0x0 ;  /* 0x000000000000781c */ /* 0x000fe20000f0f070 */
[----:B------:R-:W-:-:S12]  /*a360*/  BRA `(.L_x_221) ;  /* 0xffffffec00647947 */ /* 0x000fd8000383ffff */
.L_x_187:
[----:B0-----:R0:W1:Y:S02]  /*a370*/  SYNCS.PHASECHK.TRANS64.TRYWAIT P0, [R6+URZ], R3 ;  /* 0x00000003060075a7 */ /* 0x001064000800017f */
[----:B-1----:R-:W-:Y:S05]  /*a380*/  @!P0 NANOSLEEP.SYNCS 0x989680 ;  /* 0x009896800000895d */ /* 0x002fea0003900000 */
[----:B------:R-:W1:Y:S02]  /*a390*/  @!P0 SYNCS.PHASECHK.TRANS64 P0, [R6+URZ], R3 ;  /* 0x00000003060085a7 */ /* 0x000e64000800007f */
[----:B-1----:R-:W-:Y:S05]  /*a3a0*/  @!P0 BRA `(.L_x_187) ;  /* 0xfffffffc00f08947 */ /* 0x002fea000383ffff */
[----:B------:R-:W-:Y:S05]  /*a3b0*/  BRA `(.L_x_222) ;  /* 0xffffffec00a47947 */ /* 0x000fea000383ffff */
.L_x_188:
[----:B0-----:R0:W1:Y:S02]  /*a3c0*/  SYNCS.PHASECHK.TRANS64.TRYWAIT P0, [R7+URZ], R4 ;  /* 0x00000004070075a7 */ /* 0x001064000800017f */
[----:B-1----:R-:W-:Y:S05]  /*a3d0*/  @!P0 NANOSLEEP.SYNCS 0x989680 ;  /* 0x009896800000895d */ /* 0x002fea0003900000 */
[----:B------:R-:W1:Y:S02]  /*a3e0*/  @!P0 SYNCS.PHASECHK.TRANS64 P0, [R7+URZ], R4 ;  /* 0x00000004070085a7 */ /* 0x000e64000800007f */
[----:B-1----:R-:W-:Y:S05]  /*a3f0*/  @!P0 BRA `(.L_x_188) ;  /* 0xfffffffc00f08947 */ /* 0x002fea000383ffff */
[----:B------:R-:W-:Y:S05]  /*a400*/  BRA `(.L_x_223) ;  /* 0xffffffec00b47947 */ /* 0x000fea000383ffff */
.L_x_189:
[----:B0-----:R0:W1:Y:S02]  /*a410*/  SYNCS.PHASECHK.TRANS64.TRYWAIT P0, [R6+URZ], R5 ;  /* 0x00000005060075a7 */ /* 0x001064000800017f */
[----:B-1----:R-:W-:Y:S05]  /*a420*/  @!P0 NANOSLEEP.SYNCS 0x989680 ;  /* 0x009896800000895d */ /* 0x002fea0003900000 */
[----:B------:R-:W1:Y:S02]  /*a430*/  @!P0 SYNCS.PHASECHK.TRANS64 P0, [R6+URZ], R5 ;  /* 0x00000005060085a7 */ /* 0x000e64000800007f */
[----:B-1----:R-:W-:Y:S05]  /*a440*/  @!P0 BRA `(.L_x_189) ;  /* 0xfffffffc00f08947 */ /* 0x002fea000383ffff */
[----:B------:R-:W-:Y:S05]  /*a450*/  BRA `(.L_x_224) ;  /* 0xffffffec00c47947 */ /* 0x000fea000383ffff */
.L_x_190:
[----:B0-----:R0:W1:Y:S02]  /*a460*/  SYNCS.PHASECHK.TRANS64.TRYWAIT P0, [R9+URZ], R4 ;  /* 0x00000004090075a7 */ /* 0x001064000800017f */
[----:B-1----:R-:W-:Y:S05]  /*a470*/  @!P0 NANOSLEEP.SYNCS 0x989680 ;  /* 0x009896800000895d */ /* 0x002fea0003900000 */
[----:B------:R-:W1:Y:S02]  /*a480*/  @!P0 SYNCS.PHASECHK.TRANS64 P0, [R9+URZ], R4 ;  /* 0x00000004090085a7 */ /* 0x000e64000800007f */
[----:B-1----:R-:W-:Y:S05]  /*a490*/  @!P0 BRA `(.L_x_190) ;  /* 0xfffffffc00f08947 */ /* 0x002fea000383ffff */
[----:B------:R-:W-:Y:S05]  /*a4a0*/  BRA `(.L_x_225) ;  /* 0xffffffec00d47947 */ /* 0x000fea000383ffff */
.L_x_191:
[----:B0-----:R0:W1:Y:S02]  /*a4b0*/  SYNCS.PHASECHK.TRANS64.TRYWAIT P0, [R6+URZ], R5 ;  /* 0x00000005060075a7 */ /* 0x001064000800017f */
[----:B-1----:R-:W-:Y:S05]  /*a4c0*/  @!P0 NANOSLEEP.SYNCS 0x989680 ;  /* 0x009896800000895d */ /* 0x002fea0003900000 */
[----:B------:R-:W1:Y:S02]  /*a4d0*/  @!P0 SYNCS.PHASECHK.TRANS64 P0, [R6+URZ], R5 ;  /* 0x00000005060085a7 */ /* 0x000e64000800007f */
[----:B-1----:R-:W-:Y:S05]  /*a4e0*/  @!P0 BRA `(.L_x_191) ;  /* 0xfffffffc00f08947 */ /* 0x002fea000383ffff */
[----:B------:R-:W-:Y:S05]  /*a4f0*/  BRA `(.L_x_226) ;  /* 0xffffffec00e47947 */ /* 0x000fea000383ffff */
.L_x_192:
[----:B0-----:R0:W1:Y:S02]  /*a500*/  SYNCS.PHASECHK.TRANS64.TRYWAIT P0, [R9+URZ], R4 ;  /* 0x00000004090075a7 */ /* 0x001064000800017f */
[----:B-1----:R-:W-:Y:S05]  /*a510*/  @!P0 NANOSLEEP.SYNCS 0x989680 ;  /* 0x009896800000895d */ /* 0x002fea0003900000 */
[----:B------:R-:W1:Y:S02]  /*a520*/  @!P0 SYNCS.PHASECHK.TRANS64 P0, [R9+URZ], R4 ;  /* 0x00000004090085a7 */ /* 0x000e64000800007f */
[----:B-1----:R-:W-:Y:S05]  /*a530*/  @!P0 BRA `(.L_x_192) ;  /* 0xfffffffc00f08947 */ /* 0x002fea000383ffff */
[----:B------:R-:W-:Y:S05]  /*a540*/  BRA `(.L_x_227) ;  /* 0xffffffec00f47947 */ /* 0x000fea000383ffff */
.L_x_193:
[----:B0-----:R0:W1:Y:S02]  /*a550*/  SYNCS.PHASECHK.TRANS64.TRYWAIT P0, [R6+URZ], R5 ;  /* 0x00000005060075a7 */ /* 0x001064000800017f */
[----:B-1----:R-:W-:Y:S05]  /*a560*/  @!P0 NANOSLEEP.SYNCS 0x989680 ;  /* 0x009896800000895d */ /* 0x002fea0003900000 */
[----:B------:R-:W1:Y:S02]  /*a570*/  @!P0 SYNCS.PHASECHK.TRANS64 P0, [R6+URZ], R5 ;  /* 0x00000005060085a7 */ /* 0x000e64000800007f */
[----:B-1----:R-:W-:Y:S05]  /*a580*/  @!P0 BRA `(.L_x_193) ;  /* 0xfffffffc00f08947 */ /* 0x002fea000383ffff */
[----:B------:R-:W-:Y:S05]  /*a590*/  BRA `(.L_x_228) ;  /* 0xfffffff000047947 */ /* 0x000fea000383ffff */
.L_x_194:
[----:B0-----:R0:W1:Y:S02]  /*a5a0*/  SYNCS.PHASECHK.TRANS64.TRYWAIT P0, [R9+URZ], R4 ;  /* 0x00000004090075a7 */ /* 0x001064000800017f */
[----:B-1----:R-:W-:Y:S05]  /*a5b0*/  @!P0 NANOSLEEP.SYNCS 0x989680 ;  /* 0x009896800000895d */ /* 0x002fea0003900000 */
[----:B------:R-:W1:Y:S02]  /*a5c0*/  @!P0 SYNCS.PHASECHK.TRANS64 P0, [R9+URZ], R4 ;  /* 0x00000004090085a7 */ /* 0x000e64000800007f */
[----:B-1----:R-:W-:Y:S05]  /*a5d0*/  @!P0 BRA `(.L_x_194) ;  /* 0xfffffffc00f08947 */ /* 0x002fea000383ffff */
[----:B------:R-:W-:Y:S05]  /*a5e0*/  BRA `(.L_x_229) ;  /* 0xfffffff000147947 */ /* 0x000fea000383ffff */
.L_x_195:
[----:B0-----:R0:W1:Y:S02]  /*a5f0*/  SYNCS.PHASECHK.TRANS64.TRYWAIT P0, [R6+URZ], R5 ;  /* 0x00000005060075a7 */ /* 0x001064000800017f */
[----:B-1----:R-:W-:Y:S05]  /*a600*/  @!P0 NANOSLEEP.SYNCS 0x989680 ;  /* 0x009896800000895d */ /* 0x002fea0003900000 */
[----:B------:R-:W1:Y:S02]  /*a610*/  @!P0 SYNCS.PHASECHK.TRANS64 P0, [R6+URZ], R5 ;  /* 0x00000005060085a7 */ /* 0x000e64000800007f */
[----:B-1----:R-:W-:Y:S05]  /*a620*/  @!P0 BRA `(.L_x_195) ;  /* 0xfffffffc00f08947 */ /* 0x002fea000383ffff */
[----:B------:R-:W-:Y:S05]  /*a630*/  BRA `(.L_x_230) ;  /* 0xfffffff000247947 */ /* 0x000fea000383ffff */
.L_x_196:
[----:B0-----:R0:W1:Y:S02]  /*a640*/  SYNCS.PHASECHK.TRANS64.TRYWAIT P0, [R9+URZ], R4 ;  /* 0x00000004090075a7 */ /* 0x001064000800017f */
[----:B-1----:R-:W-:Y:S05]  /*a650*/  @!P0 NANOSLEEP.SYNCS 0x989680 ;  /* 0x009896800000895d */ /* 0x002fea0003900000 */
[----:B------:R-:W1:Y:S02]  /*a660*/  @!P0 SYNCS.PHASECHK.TRANS64 P0, [R9+URZ], R4 ;  /* 0x00000004090085a7 */ /* 0x000e64000800007f */
[----:B-1----:R-:W-:Y:S05]  /*a670*/  @!P0 BRA `(.L_x_196) ;  /* 0xfffffffc00f08947 */ /* 0x002fea000383ffff */
[----:B------:R-:W-:Y:S05]  /*a680*/  BRA `(.L_x_231) ;  /* 0xfffffff000347947 */ /* 0x000fea000383ffff */
.L_x_197:
[----:B0-----:R0:W1:Y:S02]  /*a690*/  SYNCS.PHASECHK.TRANS64.TRYWAIT P0, [R6+URZ], R5 ;  /* 0x00000005060075a7 */ /* 0x001064000800017f */
[----:B-1----:R-:W-:Y:S05]  /*a6a0*/  @!P0 NANOSLEEP.SYNCS 0x989680 ;  /* 0x009896800000895d */ /* 0x002fea0003900000 */
[----:B------:R-:W1:Y:S02]  /*a6b0*/  @!P0 SYNCS.PHASECHK.TRANS64 P0, [R6+URZ], R5 ;  /* 0x00000005060085a7 */ /* 0x000e64000800007f */
[----:B-1----:R-:W-:Y:S05]  /*a6c0*/  @!P0 BRA `(.L_x_197) ;  /* 0xfffffffc00f08947 */ /* 0x002fea000383ffff */
[----:B------:R-:W-:Y:S05]  /*a6d0*/  BRA `(.L_x_232) ;  /* 0xfffffff000447947 */ /* 0x000fea000383ffff */
.L_x_198:
[----:B0-----:R0:W1:Y:S02]  /*a6e0*/  SYNCS.PHASECHK.TRANS64.TRYWAIT P0, [R9+URZ], R4 ;  /* 0x00000004090075a7 */ /* 0x001064000800017f */
[----:B-1----:R-:W-:Y:S05]  /*a6f0*/  @!P0 NANOSLEEP.SYNCS 0x989680 ;  /* 0x009896800000895d */ /* 0x002fea0003900000 */
[----:B------:R-:W1:Y:S02]  /*a700*/  @!P0 SYNCS.PHASECHK.TRANS64 P0, [R9+URZ], R4 ;  /* 0x00000004090085a7 */ /* 0x000e64000800007f */
[----:B-1----:R-:W-:Y:S05]  /*a710*/  @!P0 BRA `(.L_x_198) ;  /* 0xfffffffc00f08947 */ /* 0x002fea000383ffff */
[----:B------:R-:W-:Y:S05]  /*a720*/  BRA `(.L_x_233) ;  /* 0xfffffff000547947 */ /* 0x000fea000383ffff */
.L_x_199:
[----:B0-----:R0:W1:Y:S02]  /*a730*/  SYNCS.PHASECHK.TRANS64.TRYWAIT P0, [R6+URZ], R5 ;  /* 0x00000005060075a7 */ /* 0x001064000800017f */
[----:B-1----:R-:W-:Y:S05]  /*a740*/  @!P0 NANOSLEEP.SYNCS 0x989680 ;  /* 0x009896800000895d */ /* 0x002fea0003900000 */
[----:B------:R-:W1:Y:S02]  /*a750*/  @!P0 SYNCS.PHASECHK.TRANS64 P0, [R6+URZ], R5 ;  /* 0x00000005060085a7 */ /* 0x000e64000800007f */
[----:B-1----:R-:W-:Y:S05]  /*a760*/  @!P0 BRA `(.L_x_199) ;  /* 0xfffffffc00f08947 */ /* 0x002fea000383ffff */
[----:B------:R-:W-:Y:S05]  /*a770*/  BRA `(.L_x_234) ;  /* 0xfffffff000647947 */ /* 0x000fea000383ffff */
.L_x_200:
[----:B0-----:R0:W1:Y:S02]  /*a780*/  SYNCS.PHASECHK.TRANS64.TRYWAIT P0, [R9+URZ], R4 ;  /* 0x00000004090075a7 */ /* 0x001064000800017f */
[----:B-1----:R-:W-:Y:S05]  /*a790*/  @!P0 NANOSLEEP.SYNCS 0x989680 ;  /* 0x009896800000895d */ /* 0x002fea0003900000 */
[----:B------:R-:W1:Y:S02]  /*a7a0*/  @!P0 SYNCS.PHASECHK.TRANS64 P0, [R9+URZ], R4 ;  /* 0x00000004090085a7 */ /* 0x000e64000800007f */
[----:B-1----:R-:W-:Y:S05]  /*a7b0*/  @!P0 BRA `(.L_x_200) ;  /* 0xfffffffc00f08947 */ /* 0x002fea000383ffff */
[----:B------:R-:W-:Y:S05]  /*a7c0*/  BRA `(.L_x_235) ;  /* 0xfffffff000747947 */ /* 0x000fea000383ffff */
.L_x_201:
[----:B0-----:R0:W1:Y:S02]  /*a7d0*/  SYNCS.PHASECHK.TRANS64.TRYWAIT P0, [R6+URZ], R5 ;  /* 0x00000005060075a7 */ /* 0x001064000800017f */
[----:B-1----:R-:W-:Y:S05]  /*a7e0*/  @!P0 NANOSLEEP.SYNCS 0x989680 ;  /* 0x009896800000895d */ /* 0x002fea0003900000 */
[----:B------:R-:W1:Y:S02]  /*a7f0*/  @!P0 SYNCS.PHASECHK.TRANS64 P0, [R6+URZ], R5 ;  /* 0x00000005060085a7 */ /* 0x000e64000800007f */
[----:B-1----:R-:W-:Y:S05]  /*a800*/  @!P0 BRA `(.L_x_201) ;  /* 0xfffffffc00f08947 */ /* 0x002fea000383ffff */
[----:B------:R-:W-:Y:S05]  /*a810*/  BRA `(.L_x_236) ;  /* 0xfffffff000847947 */ /* 0x000fea000383ffff */
.L_x_202:
[----:B0-----:R0:W1:Y:S02]  /*a820*/  SYNCS.PHASECHK.TRANS64.TRYWAIT P0, [R9+URZ], R4 ;  /* 0x00000004090075a7 */ /* 0x001064000800017f */
[----:B-1----:R-:W-:Y:S05]  /*a830*/  @!P0 NANOSLEEP.SYNCS 0x989680 ;  /* 0x009896800000895d */ /* 0x002fea0003900000 */
[----:B------:R-:W1:Y:S02]  /*a840*/  @!P0 SYNCS.PHASECHK.TRANS64 P0, [R9+URZ], R4 ;  /* 0x00000004090085a7 */ /* 0x000e64000800007f */
[----:B-1----:R-:W-:Y:S05]  /*a850*/  @!P0 BRA `(.L_x_202) ;  /* 0xfffffffc00f08947 */ /* 0x002fea000383ffff */
[----:B------:R-:W-:Y:S05]  /*a860*/  BRA `(.L_x_237) ;  /* 0xfffffff000947947 */ /* 0x000fea000383ffff */
.L_x_203:
[----:B0-----:R0:W1:Y:S02]  /*a870*/  SYNCS.PHASECHK.TRANS64.TRYWAIT P0, [R6+URZ], R5 ;  /* 0x00000005060075a7 */ /* 0x001064000800017f */
[----:B-1----:R-:W-:Y:S05]  /*a880*/  @!P0 NANOSLEEP.SYNCS 0x989680 ;  /* 0x009896800000895d */ /* 0x002fea0003900000 */
[----:B------:R-:W1:Y:S02]  /*a890*/  @!P0 SYNCS.PHASECHK.TRANS64 P0, [R6+URZ], R5 ;  /* 0x00000005060085a7 */ /* 0x000e64000800007f */
[----:B-1----:R-:W-:Y:S05]  /*a8a0*/  @!P0 BRA `(.L_x_203) ;  /* 0xfffffffc00f08947 */ /* 0x002fea000383ffff */
[----:B------:R-:W-:Y:S05]  /*a8b0*/  BRA `(.L_x_238) ;  /* 0xfffffff000a47947 */ /* 0x000fea000383ffff */
.L_x_204:
[----:B0-----:R0:W1:Y:S02]  /*a8c0*/  SYNCS.PHASECHK.TRANS64.TRYWAIT P0, [R9+URZ], R4 ;  /* 0x00000004090075a7 */ /* 0x001064000800017f */
[----:B-1----:R-:W-:Y:S05]  /*a8d0*/  @!P0 NANOSLEEP.SYNCS 0x989680 ;  /* 0x009896800000895d */ /* 0x002fea0003900000 */
[----:B------:R-:W1:Y:S02]  /*a8e0*/  @!P0 SYNCS.PHASECHK.TRANS64 P0, [R9+URZ], R4 ;  /* 0x00000004090085a7 */ /* 0x000e64000800007f */
[----:B-1----:R-:W-:Y:S05]  /*a8f0*/  @!P0 BRA `(.L_x_204) ;  /* 0xfffffffc00f08947 */ /* 0x002fea000383ffff */
[----:B------:R-:W-:Y:S05]  /*a900*/  BRA `(.L_x_239) ;  /* 0xfffffff000b47947 */ /* 0x000fea000383ffff */
.L_x_205:
[----:B0-----:R0:W1:Y:S02]  /*a910*/  SYNCS.PHASECHK.TRANS64.TRYWAIT P0, [R6+URZ], R5 ;  /* 0x00000005060075a7 */ /* 0x001064000800017f */
[----:B-1----:R-:W-:Y:S05]  /*a920*/  @!P0 NANOSLEEP.SYNCS 0x989680 ;  /* 0x009896800000895d */ /* 0x002fea0003900000 */
[----:B------:R-:W1:Y:S02]  /*a930*/  @!P0 SYNCS.PHASECHK.TRANS64 P0, [R6+URZ], R5 ;  /* 0x00000005060085a7 */ /* 0x000e64000800007f */
[----:B-1----:R-:W-:Y:S05]  /*a940*/  @!P0 BRA `(.L_x_205) ;  /* 0xfffffffc00f08947 */ /* 0x002fea000383ffff */
[----:B------:R-:W-:Y:S05]  /*a950*/  BRA `(.L_x_240) ;  /* 0xfffffff000c47947 */ /* 0x000fea000383ffff */
.L_x_206:
[----:B0-----:R0:W1:Y:S02]  /*a960*/  SYNCS.PHASECHK.TRANS64.TRYWAIT P0, [R9+URZ], R4 ;  /* 0x00000004090075a7 */ /* 0x001064000800017f */
[----:B-1----:R-:W-:Y:S05]  /*a970*/  @!P0 NANOSLEEP.SYNCS 0x989680 ;  /* 0x009896800000895d */ /* 0x002fea0003900000 */
[----:B------:R-:W1:Y:S02]  /*a980*/  @!P0 SYNCS.PHASECHK.TRANS64 P0, [R9+URZ], R4 ;  /* 0x00000004090085a7 */ /* 0x000e64000800007f */
[----:B-1----:R-:W-:Y:S05]  /*a990*/  @!P0 BRA `(.L_x_206) ;  /* 0xfffffffc00f08947 */ /* 0x002fea000383ffff */
[----:B------:R-:W-:Y:S05]  /*a9a0*/  BRA `(.L_x_241) ;  /* 0xfffffff000d47947 */ /* 0x000fea000383ffff */
.L_x_207:
[----:B0-----:R0:W1:Y:S02]  /*a9b0*/  SYNCS.PHASECHK.TRANS64.TRYWAIT P0, [R6+URZ], R5 ;  /* 0x00000005060075a7 */ /* 0x001064000800017f */
[----:B-1----:R-:W-:Y:S05]  /*a9c0*/  @!P0 NANOSLEEP.SYNCS 0x989680 ;  /* 0x009896800000895d */ /* 0x002fea0003900000 */
[----:B------:R-:W1:Y:S02]  /*a9d0*/  @!P0 SYNCS.PHASECHK.TRANS64 P0, [R6+URZ], R5 ;  /* 0x00000005060085a7 */ /* 0x000e64000800007f */
[----:B-1----:R-:W-:Y:S05]  /*a9e0*/  @!P0 BRA `(.L_x_207) ;  /* 0xfffffffc00f08947 */ /* 0x002fea000383ffff */
[----:B------:R-:W-:Y:S05]  /*a9f0*/  BRA `(.L_x_242) ;  /* 0xfffffff000e47947 */ /* 0x000fea000383ffff */
.L_x_208:
[----:B0-----:R0:W1:Y:S02]  /*aa00*/  SYNCS.PHASECHK.TRANS64.TRYWAIT P0, [R9+URZ], R4 ;  /* 0x00000004090075a7 */ /* 0x001064000800017f */
[----:B-1----:R-:W-:Y:S05]  /*aa10*/  @!P0 NANOSLEEP.SYNCS 0x989680 ;  /* 0x009896800000895d */ /* 0x002fea0003900000 */
[----:B------:R-:W1:Y:S02]  /*aa20*/  @!P0 SYNCS.PHASECHK.TRANS64 P0, [R9+URZ], R4 ;  /* 0x00000004090085a7 */ /* 0x000e64000800007f */
[----:B-1----:R-:W-:Y:S05]  /*aa30*/  @!P0 BRA `(.L_x_208) ;  /* 0xfffffffc00f08947 */ /* 0x002fea000383ffff */
[----:B------:R-:W-:Y:S05]  /*aa40*/  BRA `(.L_x_243) ;  /* 0xfffffff000f47947 */ /* 0x000fea000383ffff */
.L_x_209:
[----:B0-----:R0:W1:Y:S02]  /*aa50*/  SYNCS.PHASECHK.TRANS64.TRYWAIT P0, [R6+URZ], R5 ;  /* 0x00000005060075a7 */ /* 0x001064000800017f */
[----:B-1----:R-:W-:Y:S05]  /*aa60*/  @!P0 NANOSLEEP.SYNCS 0x989680 ;  /* 0x009896800000895d */ /* 0x002fea0003900000 */
[----:B------:R-:W1:Y:S02]  /*aa70*/  @!P0 SYNCS.PHASECHK.TRANS64 P0, [R6+URZ], R5 ;  /* 0x00000005060085a7 */ /* 0x000e64000800007f */
[----:B-1----:R-:W-:Y:S05]  /*aa80*/  @!P0 BRA `(.L_x_209) ;  /* 0xfffffffc00f08947 */ /* 0x002fea000383ffff */
[----:B------:R-:W-:Y:S05]  /*aa90*/  BRA `(.L_x_244) ;  /* 0xfffffff400047947 */ /* 0x000fea000383ffff */
.L_x_210:
[----:B0-----:R0:W1:Y:S02]  /*aaa0*/  SYNCS.PHASECHK.TRANS64.TRYWAIT P0, [R9+URZ], R4 ;  /* 0x00000004090075a7 */ /* 0x001064000800017f */
[----:B-1----:R-:W-:Y:S05]  /*aab0*/  @!P0 NANOSLEEP.SYNCS 0x989680 ;  /* 0x009896800000895d */ /* 0x002fea0003900000 */
[----:B------:R-:W1:Y:S02]  /*aac0*/  @!P0 SYNCS.PHASECHK.TRANS64 P0, [R9+URZ], R4 ;  /* 0x00000004090085a7 */ /* 0x000e64000800007f */
[----:B-1----:R-:W-:Y:S05]  /*aad0*/  @!P0 BRA `(.L_x_210) ;  /* 0xfffffffc00f08947 */ /* 0x002fea000383ffff */
[----:B------:R-:W-:Y:S05]  /*aae0*/  BRA `(.L_x_245) ;  /* 0xfffffff400147947 */ /* 0x000fea000383ffff */
.L_x_211:
[----:B0-----:R0:W1:Y:S02]  /*aaf0*/  SYNCS.PHASECHK.TRANS64.TRYWAIT P0, [R6+URZ], R5 ;  /* 0x00000005060075a7 */ /* 0x001064000800017f */
[----:B-1----:R-:W-:Y:S05]  /*ab00*/  @!P0 NANOSLEEP.SYNCS 0x989680 ;  /* 0x009896800000895d */ /* 0x002fea0003900000 */
[----:B------:R-:W1:Y:S02]  /*ab10*/  @!P0 SYNCS.PHASECHK.TRANS64 P0, [R6+URZ], R5 ;  /* 0x00000005060085a7 */ /* 0x000e64000800007f */
[----:B-1----:R-:W-:Y:S05]  /*ab20*/  @!P0 BRA `(.L_x_211) ;  /* 0xfffffffc00f08947 */ /* 0x002fea000383ffff */
[----:B------:R-:W-:Y:S05]  /*ab30*/  BRA `(.L_x_246) ;  /* 0xfffffff400247947 */ /* 0x000fea000383ffff */
.L_x_212:
[----:B0-----:R0:W1:Y:S02]  /*ab40*/  SYNCS.PHASECHK.TRANS64.TRYWAIT P0, [R9+URZ], R4 ;  /* 0x00000004090075a7 */ /* 0x001064000800017f */
[----:B-1----:R-:W-:Y:S05]  /*ab50*/  @!P0 NANOSLEEP.SYNCS 0x989680 ;  /* 0x009896800000895d */ /* 0x002fea0003900000 */
[----:B------:R-:W1:Y:S02]  /*ab60*/  @!P0 SYNCS.PHASECHK.TRANS64 P0, [R9+URZ], R4 ;  /* 0x00000004090085a7 */ /* 0x000e64000800007f */
[----:B-1----:R-:W-:Y:S05]  /*ab70*/  @!P0 BRA `(.L_x_212) ;  /* 0xfffffffc00f08947 */ /* 0x002fea000383ffff */
[----:B------:R-:W-:Y:S05]  /*ab80*/  BRA `(.L_x_247) ;  /* 0xfffffff400347947 */ /* 0x000fea000383ffff */
.L_x_213:
[----:B0-----:R0:W1:Y:S02]  /*ab90*/  SYNCS.PHASECHK.TRANS64.TRYWAIT P0, [R6+URZ], R5 ;  /* 0x00000005060075a7 */ /* 0x001064000800017f */
[----:B-1----:R-:W-:Y:S05]  /*aba0*/  @!P0 NANOSLEEP.SYNCS 0x989680 ;  /* 0x009896800000895d */ /* 0x002fea0003900000 */
[----:B------:R-:W1:Y:S02]  /*abb0*/  @!P0 SYNCS.PHASECHK.TRANS64 P0, [R6+URZ], R5 ;  /* 0x00000005060085a7 */ /* 0x000e64000800007f */
[----:B-1----:R-:W-:Y:S05]  /*abc0*/  @!P0 BRA `(.L_x_213) ;  /* 0xfffffffc00f08947 */ /* 0x002fea000383ffff */
[----:B------:R-:W-:Y:S05]  /*abd0*/  BRA `(.L_x_248) ;  /* 0xfffffff4003c7947 */ /* 0x000fea000383ffff */
.L_x_249:
[----:B------:R-:W-:-:S00]  /*abe0*/  BRA `(.L_x_249) ;  /* 0xfffffffc00fc7947 */ /* 0x000fc0000383ffff */
[----:B------:R-:W-:-:S00]  /*abf0*/  NOP ;  /* 0x0000000000007918 */ /* 0x000fc00000000000 */
        /* <DEDUP_REMOVED lines=8> */
.L_x_250:


//--------------------- .nv.shared._ZN7cutlass13device_kernelINS_4gemm6kernel13GemmUniversalIN4cute5tupleIJiiiiEEENS1_10collective13CollectiveMmaINS1_37MainloopSm90TmaGmmaWarpSpecializedFP8ILi28ENS5_IJNS4_1CILi1EEESB_SB_EEENS1_35KernelTmaWarpSpecializedCooperativeEEENS5_IJNSA_ILi128EEESF_NSA_ILi32EEEEEENS_12float_e4m3_tENS5_IJlSB_lEEESI_SJ_NS4_8TiledMMAINS4_8MMA_AtomIJNS4_4SM904GMMA31MMA_64x128x32_F32E4M3E4M3_SS_TNILNSN_7ScaleInE1ELSP_1EEEEEENS4_6LayoutINS5_IJNSA_ILi2EEESB_SB_EEENS5_IJSB_NSA_ILi0EEESV_EEEEENS5_IJNS4_10UnderscoreESY_SY_EEEEENS4_13SM90_TMA_LOADENS4_14ComposedLayoutINS4_7SwizzleILi1ELi4ELi3EEENS4_18smem_ptr_flag_bitsILi8EEENSS_INS5_IJNSA_ILi8EEESG_EEENS5_IJSG_SB_EEEEEEEvNS4_8identityES11_S1B_vS1C_EENS_8epilogue10collective6detail29Sm90TmaWarpSpecializedAdapterINS1F_15DefaultEpilogueISI_SJ_SJ_NS1E_6thread17LinearCombinationISI_Li1EffLNS1J_9ScaleType4KindE0ELNS_15FloatRoundStyleE2ESI_EENS1_15EpilogueDefaultEEEEEvvEEEEvNT_6ParamsE --------------------------
	.section	.nv.shared._ZN7cutlass13device_kernelINS_4gemm6kernel13GemmUniversalIN4cute5tupleIJiiiiEEENS1_10collective13CollectiveMmaINS1_37MainloopSm90TmaGmmaWarpSpecializedFP8ILi28ENS5_IJNS4_1CILi1EEESB_SB_EEENS1_35KernelTmaWarpSpecializedCooperativeEEENS5_IJNSA_ILi128EEESF_NSA_ILi32EEEEEENS_12float_e4m3_tENS5_IJlSB_lEEESI_SJ_NS4_8TiledMMAINS4_8MMA_AtomIJNS4_4SM904GMMA31MMA_64x128x32_F32E4M3E4M3_SS_TNILNSN_7ScaleInE1ELSP_1EEEEEENS4_6LayoutINS5_IJNSA_ILi2EEESB_SB_EEENS5_IJSB_NSA_ILi0EEESV_EEEEENS5_IJNS4_10UnderscoreESY_SY_EEEEENS4_13SM90_TMA_LOADENS4_14ComposedLayoutINS4_7SwizzleILi1ELi4ELi3EEENS4_18smem_ptr_flag_bitsILi8EEENSS_INS5_IJNSA_ILi8EEESG_EEENS5_IJSG_SB_EEEEEEEvNS4_8identityES11_S1B_vS1C_EENS_8epilogue10collective6detail29Sm90TmaWarpSpecializedAdapterINS1F_15DefaultEpilogueISI_SJ_SJ_NS1E_6thread17LinearCombinationISI_Li1EffLNS1J_9ScaleType4KindE0ELNS_15FloatRoundStyleE2ESI_EENS1_15EpilogueDefaultEEEEEvvEEEEvNT_6ParamsE,"aw",@nobits
	.sectionflags	@""
	.align	16
	.zero		1024


//--------------------- .nv.shared.reserved.0     --------------------------
	.section	.nv.shared.reserved.0,"aw",@nobits
	.weak		__nv_reservedSMEM_offset_0_alias
	.size		__nv_reservedSMEM_offset_0_alias, 0, 0
	.other		__nv_reservedSMEM_offset_0_alias,@"STO_CUDA_RESERVED_SHARED STV_DEFAULT"
__nv_reservedSMEM_offset_0_alias:
	.zero		0


//--------------------- .nv.global                --------------------------
	.section	.nv.global,"aw",@nobits
.nv.global:
	.type		_ZN39_INTERNAL_7952a14d_4_k_cu_ae242a35_43144cute1_E,@object
	.size		_ZN39_INTERNAL_7952a14d_4_k_cu_ae242a35_43144cute1_E,(_ZN39_INTERNAL_7952a14d_4_k_cu_ae242a35_43144cuda3std3__45__cpo6cbeginE - _ZN39_INTERNAL_7952a14d_4_k_cu_ae242a35_43144cute1_E)
_ZN39_INTERNAL_7952a14d_4_k_cu_ae242a35_43144cute1_E:
	.zero		1
	.type		_ZN39_INTERNAL_7952a14d_4_k_cu_ae242a35_43144cuda3std3__45__cpo6cbeginE,@object
	.size		_ZN39_INTERNAL_7952a14d_4_k_cu_ae242a35_43144cuda3std3__45__cpo6cbeginE,(_ZN39_INTERNAL_7952a14d_4_k_cu_ae242a35_43144cuda3std3__48in_placeE - _ZN39_INTERNAL_7952a14d_4_k_cu_ae242a35_43144cuda3std3__45__cpo6cbeginE)
_ZN39_INTERNAL_7952a14d_4_k_cu_ae242a35_43144cuda3std3__45__cpo6cbeginE:
	.zero		1
	.type		_ZN39_INTERNAL_7952a14d_4_k_cu_ae242a35_43144cuda3std3__48in_placeE,@object
	.size		_ZN39_INTERNAL_7952a14d_4_k_cu_ae242a35_43144cuda3std3__48in_placeE,(_ZN39_INTERNAL_7952a14d_4_k_cu_ae242a35_43144cuda3std6ranges3__45__cpo9iter_moveE - _ZN39_INTERNAL_7952a14d_4_k_cu_ae242a35_43144cuda3std3__48in_placeE)
_ZN39_INTERNAL_7952a14d_4_k_cu_ae242a35_43144cuda3std3__48in_placeE:
	.zero		1
	.type		_ZN39_INTERNAL_7952a14d_4_k_cu_ae242a35_43144cuda3std6ranges3__45__cpo9iter_moveE,@object
	.size		_ZN39_INTERNAL_7952a14d_4_k_cu_ae242a35_43144cuda3std6ranges3__45__cpo9iter_moveE,(_ZN39_INTERNAL_7952a14d_4_k_cu_ae242a35_43144cuda3std3__45__cpo5beginE - _ZN39_INTERNAL_7952a14d_4_k_cu_ae242a35_43144cuda3std6ranges3__45__cpo9iter_moveE)
_ZN39_INTERNAL_7952a14d_4_k_cu_ae242a35_43144cuda3std6ranges3__45__cpo9iter_moveE:
	.zero		1
	.type		_ZN39_INTERNAL_7952a14d_4_k_cu_ae242a35_43144cuda3std3__45__cpo5beginE,@object
	.size		_ZN39_INTERNAL_7952a14d_4_k_cu_ae242a35_43144cuda3std3__45__cpo5beginE,(_ZN39_INTERNAL_7952a14d_4_k_cu_ae242a35_43144cuda3std3__441_GLOBAL__N__7952a14d_4_k_cu_ae242a35_43146ignoreE - _ZN39_INTERNAL_7952a14d_4_k_cu_ae242a35_43144cuda3std3__45__cpo5beginE)
_ZN39_INTERNAL_7952a14d_4_k_cu_ae242a35_43144cuda3std3__45__cpo5beginE:
	.zero		1
	.type		_ZN39_INTERNAL_7952a14d_4_k_cu_ae242a35_43144cuda3std3__441_GLOBAL__N__7952a14d_4_k_cu_ae242a35_43146ignoreE,@object
	.size		_ZN39_INTERNAL_7952a14d_4_k_cu_ae242a35_43144cuda3std3__441_GLOBAL__N__7952a14d_4_k_cu_ae242a35_43146ignoreE,(_ZN39_INTERNAL_7952a14d_4_k_cu_ae242a35_43144cute7productE - _ZN39_INTERNAL_7952a14d_4_k_cu_ae242a35_43144cuda3std3__441_GLOBAL__N__7952a14d_4_k_cu_ae242a35_43146ignoreE)
_ZN39_INTERNAL_7952a14d_4_k_cu_ae242a35_43144cuda3std3__441_GLOBAL__N__7952a14d_4_k_cu_ae242a35_43146ignoreE:
	.zero		1
	.type		_ZN39_INTERNAL_7952a14d_4_k_cu_ae242a35_43144cute7productE,@object
	.size		_ZN39_INTERNAL_7952a14d_4_k_cu_ae242a35_43144cute7productE,(_ZN39_INTERNAL_7952a14d_4_k_cu_ae242a35_43144cuda3std3__45__cpo3endE - _ZN39_INTERNAL_7952a14d_4_k_cu_ae242a35_43144cute7productE)
_ZN39_INTERNAL_7952a14d_4_k_cu_ae242a35_43144cute7productE:
	.zero		1
	.type		_ZN39_INTERNAL_7952a14d_4_k_cu_ae242a35_43144cuda3std3__45__cpo3endE,@object
	.size		_ZN39_INTERNAL_7952a14d_4_k_cu_ae242a35_43144cuda3std3__45__cpo3endE,(_ZN39_INTERNAL_7952a14d_4_k_cu_ae242a35_43144cuda3std3__419piecewise_constructE - _ZN39_INTERNAL_7952a14d_4_k_cu_ae242a35_43144cuda3std3__45__cpo3endE)
_ZN39_INTERNAL_7952a14d_4_k_cu_ae242a35_43144cuda3std3__45__cpo3endE:
	.zero		1
	.type		_ZN39_INTERNAL_7952a14d_4_k_cu_ae242a35_43144cuda3std3__419piecewise_constructE,@object
	.size		_ZN39_INTERNAL_7952a14d_4_k_cu_ae242a35_43144cuda3std3__419piecewise_constructE,(_ZN39_INTERNAL_7952a14d_4_k_cu_ae242a35_43144cuda3std3__45__cpo4cendE - _ZN39_INTERNAL_7952a14d_4_k_cu_ae242a35_43144cuda3std3__419piecewise_constructE)
_ZN39_INTERNAL_7952a14d_4_k_cu_ae242a35_43144cuda3std3__419piecewise_constructE:
	.zero		1
	.type		_ZN39_INTERNAL_7952a14d_4_k_cu_ae242a35_43144cuda3std3__45__cpo4cendE,@object
	.size		_ZN39_INTERNAL_7952a14d_4_k_cu_ae242a35_43144cuda3std3__45__cpo4cendE,(_ZN39_INTERNAL_7952a14d_4_k_cu_ae242a35_43144cuda3std6ranges3__45__cpo4swapE - _ZN39_INTERNAL_7952a14d_4_k_cu_ae242a35_43144cuda3std3__45__cpo4cendE)
_ZN39_INTERNAL_7952a14d_4_k_cu_ae242a35_43144cuda3std3__45__cpo4cendE:
	.zero		1
	.type		_ZN39_INTERNAL_7952a14d_4_k_cu_ae242a35_43144cuda3std6ranges3__45__cpo4swapE,@object
	.size		_ZN39_INTERNAL_7952a14d_4_k_cu_ae242a35_43144cuda3std6ranges3__45__cpo4swapE,(.L_7 - _ZN39_INTERNAL_7952a14d_4_k_cu_ae242a35_43144cuda3std6ranges3__45__cpo4swapE)
_ZN39_INTERNAL_7952a14d_4_k_cu_ae242a35_43144cuda3std6ranges3__45__cpo4swapE:
	.zero		1
.L_7:


//--------------------- .nv.constant0._ZN7cutlass13device_kernelINS_4gemm6kernel13GemmUniversalIN4cute5tupleIJiiiiEEENS1_10collective13CollectiveMmaINS1_37MainloopSm90TmaGmmaWarpSpecializedFP8ILi28ENS5_IJNS4_1CILi1EEESB_SB_EEENS1_35KernelTmaWarpSpecializedCooperativeEEENS5_IJNSA_ILi128EEESF_NSA_ILi32EEEEEENS_12float_e4m3_tENS5_IJlSB_lEEESI_SJ_NS4_8TiledMMAINS4_8MMA_AtomIJNS4_4SM904GMMA31MMA_64x128x32_F32E4M3E4M3_SS_TNILNSN_7ScaleInE1ELSP_1EEEEEENS4_6LayoutINS5_IJNSA_ILi2EEESB_SB_EEENS5_IJSB_NSA_ILi0EEESV_EEEEENS5_IJNS4_10UnderscoreESY_SY_EEEEENS4_13SM90_TMA_LOADENS4_14ComposedLayoutINS4_7SwizzleILi1ELi4ELi3EEENS4_18smem_ptr_flag_bitsILi8EEENSS_INS5_IJNSA_ILi8EEESG_EEENS5_IJSG_SB_EEEEEEEvNS4_8identityES11_S1B_vS1C_EENS_8epilogue10collective6detail29Sm90TmaWarpSpecializedAdapterINS1F_15DefaultEpilogueISI_SJ_SJ_NS1E_6thread17LinearCombinationISI_Li1EffLNS1J_9ScaleType4KindE0ELNS_15FloatRoundStyleE2ESI_EENS1_15EpilogueDefaultEEEEEvvEEEEvNT_6ParamsE --------------------------
	.section	.nv.constant0._ZN7cutlass13device_kernelINS_4gemm6kernel13GemmUniversalIN4cute5tupleIJiiiiEEENS1_10collective13CollectiveMmaINS1_37MainloopSm90TmaGmmaWarpSpecializedFP8ILi28ENS5_IJNS4_1CILi1EEESB_SB_EEENS1_35KernelTmaWarpSpecializedCooperativeEEENS5_IJNSA_ILi128EEESF_NSA_ILi32EEEEEENS_12float_e4m3_tENS5_IJlSB_lEEESI_SJ_NS4_8TiledMMAINS4_8MMA_AtomIJNS4_4SM904GMMA31MMA_64x128x32_F32E4M3E4M3_SS_TNILNSN_7ScaleInE1ELSP_1EEEEEENS4_6LayoutINS5_IJNSA_ILi2EEESB_SB_EEENS5_IJSB_NSA_ILi0EEESV_EEEEENS5_IJNS4_10UnderscoreESY_SY_EEEEENS4_13SM90_TMA_LOADENS4_14ComposedLayoutINS4_7SwizzleILi1ELi4ELi3EEENS4_18smem_ptr_flag_bitsILi8EEENSS_INS5_IJNSA_ILi8EEESG_EEENS5_IJSG_SB_EEEEEEEvNS4_8identityES11_S1B_vS1C_EENS_8epilogue10collective6detail29Sm90TmaWarpSpecializedAdapterINS1F_15DefaultEpilogueISI_SJ_SJ_NS1E_6thread17LinearCombinationISI_Li1EffLNS1J_9ScaleType4KindE0ELNS_15FloatRoundStyleE2ESI_EENS1_15EpilogueDefaultEEEEEvvEEEEvNT_6ParamsE,"a",@progbits
	.sectionflags	@""
	.align	4
.nv.constant0._ZN7cutlass13device_kernelINS_4gemm6kernel13GemmUniversalIN4cute5tupleIJiiiiEEENS1_10collective13CollectiveMmaINS1_37MainloopSm90TmaGmmaWarpSpecializedFP8ILi28ENS5_IJNS4_1CILi1EEESB_SB_EEENS1_35KernelTmaWarpSpecializedCooperativeEEENS5_IJNSA_ILi128EEESF_NSA_ILi32EEEEEENS_12float_e4m3_tENS5_IJlSB_lEEESI_SJ_NS4_8TiledMMAINS4_8MMA_AtomIJNS4_4SM904GMMA31MMA_64x128x32_F32E4M3E4M3_SS_TNILNSN_7ScaleInE1ELSP_1EEEEEENS4_6LayoutINS5_IJNSA_ILi2EEESB_SB_EEENS5_IJSB_NSA_ILi0EEESV_EEEEENS5_IJNS4_10UnderscoreESY_SY_EEEEENS4_13SM90_TMA_LOADENS4_14ComposedLayoutINS4_7SwizzleILi1ELi4ELi3EEENS4_18smem_ptr_flag_bitsILi8EEENSS_INS5_IJNSA_ILi8EEESG_EEENS5_IJSG_SB_EEEEEEEvNS4_8identityES11_S1B_vS1C_EENS_8epilogue10collective6detail29Sm90TmaWarpSpecializedAdapterINS1F_15DefaultEpilogueISI_SJ_SJ_NS1E_6thread17LinearCombinationISI_Li1EffLNS1J_9ScaleType4KindE0ELNS_15FloatRoundStyleE2ESI_EENS1_15EpilogueDefaultEEEEEvvEEEEvNT_6ParamsE:
	.zero		1664


//--------------------- SYMBOLS --------------------------

	.type		.nv.reservedSmem.offset0,@object
	.size		.nv.reservedSmem.offset0,0x4
